// auto-generated by cutlass_sweep.gemm — config: {"arch": "sm_90", "cluster_m": 1, "cluster_n": 1, "dtype": "bf16", "dtype_b": "bf16", "layout": "nt", "stages": 0, "tile_k": 16, "tile_m": 256, "tile_n": 112}
#include "cutlass/cutlass.h"
#include "cutlass/gemm/collective/collective_builder.hpp"
#include "cutlass/gemm/device/gemm_universal_adapter.h"
#include "cutlass/gemm/kernel/gemm_universal.hpp"
#include "cutlass/epilogue/collective/collective_builder.hpp"

using ElemA = cutlass::bfloat16_t;
using ElemB = cutlass::bfloat16_t;
using ElemCD = cutlass::bfloat16_t;
using Acc  = float;
using TileShape    = cute::Shape<cute::_256, cute::_112, cute::_16>;
using ClusterShape = cute::Shape<cute::_1, cute::_1, cute::_1>;

using CollectiveEpilogue = typename cutlass::epilogue::collective::CollectiveBuilder<
    cutlass::arch::Sm90, cutlass::arch::OpClassTensorOp,
    TileShape, ClusterShape,
    cutlass::epilogue::collective::EpilogueTileAuto,
    Acc, Acc,
    ElemCD, cutlass::layout::RowMajor, 128 / cutlass::sizeof_bits<ElemCD>::value,
    ElemCD, cutlass::layout::RowMajor, 128 / cutlass::sizeof_bits<ElemCD>::value,
    cutlass::epilogue::collective::EpilogueScheduleAuto
  >::CollectiveOp;

using CollectiveMainloop = typename cutlass::gemm::collective::CollectiveBuilder<
    cutlass::arch::Sm90, cutlass::arch::OpClassTensorOp,
    ElemA, cutlass::layout::RowMajor, 128 / cutlass::sizeof_bits<ElemA>::value,
    ElemB, cutlass::layout::ColumnMajor, 128 / cutlass::sizeof_bits<ElemB>::value,
    Acc,
    TileShape, ClusterShape,
    cutlass::gemm::collective::StageCountAutoCarveout<static_cast<int>(sizeof(typename CollectiveEpilogue::SharedStorage))>,
    cutlass::gemm::collective::KernelScheduleAuto
  >::CollectiveOp;

using GemmKernel = cutlass::gemm::kernel::GemmUniversal<
    cute::Shape<int,int,int,int>,
    CollectiveMainloop,
    CollectiveEpilogue
>;
using Gemm = cutlass::gemm::device::GemmUniversalAdapter<GemmKernel>;

// Force the device kernel symbol into the cubin without needing a host main.
auto* _anchor = &cutlass::device_kernel<GemmKernel>;


// ===== COMPILED SASS (sm_90a) =====

	.target	sm_90a

	.elftype	@"ET_EXEC"


//--------------------- .note.nv.tkinfo           --------------------------
	.section	.note.nv.tkinfo,"",@"SHT_NOTE"
	.sectionflags	@"SHF_NOTE_NV_TKINFO"
	.tkinfo
        /*0018*/ 	.word	0x00000002
        /*0030*/ 	.string	""
        /*0030*/ 	.string	"ptxas"
        /*0030*/ 	.string	"Cuda compilation tools, release 13.0, V13.0.88"
        /*0030*/ 	.string	"Build cuda_13.0.r13.0/compiler.36424714_0"
        /*0030*/ 	.string	"-arch sm_90a -m 64 "



//--------------------- .note.nv.cuinfo           --------------------------
	.section	.note.nv.cuinfo,"",@"SHT_NOTE"
	.sectionflags	@"SHF_NOTE_NV_CUINFO"
        /*0018*/ 	.short	0x0002
        /*001a*/ 	.short	0x005a
        /*001c*/ 	.short	0x0082
	.zero		2


//--------------------- .nv.info                  --------------------------
	.section	.nv.info,"",@"SHT_CUDA_INFO"
	.align	4


	//----- nvinfo : EIATTR_REGCOUNT
	.align		4
        /*0000*/ 	.byte	0x04, 0x2f
        /*0002*/ 	.short	(.L_15 - .L_14)
	.align		4
.L_14:
        /*0004*/ 	.word	index@(_ZN7cutlass13device_kernelINS_4gemm6kernel13GemmUniversalIN4cute5tupleIJiiiiEEENS1_10collective13CollectiveMmaINS1_34MainloopSm90TmaGmmaWarpSpecializedILi19ENS5_IJNS4_1CILi1EEESB_SB_EEENS1_35KernelTmaWarpSpecializedCooperativeEEENS5_IJNSA_ILi256EEENSA_ILi112EEENSA_ILi16EEEEEENS_10bfloat16_tENS5_IJlSB_lEEESJ_SK_NS4_8TiledMMAINS4_8MMA_AtomIJNS4_4SM904GMMA27MMA_64x16x16_F32BF16BF16_SSILNSO_5MajorE0ELSQ_0ELNSO_7ScaleInE1ELSR_1EEEEEENS4_6LayoutINS5_IJNSA_ILi2EEESB_SB_EEENS5_IJSB_NSA_ILi0EEESX_EEEEENS5_IJNS4_10UnderscoreES10_S10_EEEEENS4_13SM90_TMA_LOADENS4_14ComposedLayoutINS4_7SwizzleILi1ELi4ELi3EEENS4_18smem_ptr_flag_bitsILi16EEENSU_INS5_IJNSA_ILi8EEESH_EEENS5_IJSH_SB_EEEEEEEvNS4_8identityES13_S1D_vS1E_EENS_8epilogue10collective6detail29Sm90TmaWarpSpecializedAdapterINS1H_15DefaultEpilogueISJ_SK_SK_NS1G_6thread17LinearCombinationISJ_Li1EffLNS1L_9ScaleType4KindE0ELNS_15FloatRoundStyleE2ESJ_EENS1_15EpilogueDefaultEEEEEvvEEEEvNT_6ParamsE)
        /*0008*/ 	.word	0x000000a8


	//----- nvinfo : EIATTR_FRAME_SIZE
	.align		4
.L_15:
        /*000c*/ 	.byte	0x04, 0x11
        /*000e*/ 	.short	(.L_17 - .L_16)
	.align		4
.L_16:
        /*0010*/ 	.word	index@(_ZN7cutlass13device_kernelINS_4gemm6kernel13GemmUniversalIN4cute5tupleIJiiiiEEENS1_10collective13CollectiveMmaINS1_34MainloopSm90TmaGmmaWarpSpecializedILi19ENS5_IJNS4_1CILi1EEESB_SB_EEENS1_35KernelTmaWarpSpecializedCooperativeEEENS5_IJNSA_ILi256EEENSA_ILi112EEENSA_ILi16EEEEEENS_10bfloat16_tENS5_IJlSB_lEEESJ_SK_NS4_8TiledMMAINS4_8MMA_AtomIJNS4_4SM904GMMA27MMA_64x16x16_F32BF16BF16_SSILNSO_5MajorE0ELSQ_0ELNSO_7ScaleInE1ELSR_1EEEEEENS4_6LayoutINS5_IJNSA_ILi2EEESB_SB_EEENS5_IJSB_NSA_ILi0EEESX_EEEEENS5_IJNS4_10UnderscoreES10_S10_EEEEENS4_13SM90_TMA_LOADENS4_14ComposedLayoutINS4_7SwizzleILi1ELi4ELi3EEENS4_18smem_ptr_flag_bitsILi16EEENSU_INS5_IJNSA_ILi8EEESH_EEENS5_IJSH_SB_EEEEEEEvNS4_8identityES13_S1D_vS1E_EENS_8epilogue10collective6detail29Sm90TmaWarpSpecializedAdapterINS1H_15DefaultEpilogueISJ_SK_SK_NS1G_6thread17LinearCombinationISJ_Li1EffLNS1L_9ScaleType4KindE0ELNS_15FloatRoundStyleE2ESJ_EENS1_15EpilogueDefaultEEEEEvvEEEEvNT_6ParamsE)
        /*0014*/ 	.word	0x00000000


	//----- nvinfo : EIATTR_MIN_STACK_SIZE
	.align		4
.L_17:
        /*0018*/ 	.byte	0x04, 0x12
        /*001a*/ 	.short	(.L_19 - .L_18)
	.align		4
.L_18:
        /*001c*/ 	.word	index@(_ZN7cutlass13device_kernelINS_4gemm6kernel13GemmUniversalIN4cute5tupleIJiiiiEEENS1_10collective13CollectiveMmaINS1_34MainloopSm90TmaGmmaWarpSpecializedILi19ENS5_IJNS4_1CILi1EEESB_SB_EEENS1_35KernelTmaWarpSpecializedCooperativeEEENS5_IJNSA_ILi256EEENSA_ILi112EEENSA_ILi16EEEEEENS_10bfloat16_tENS5_IJlSB_lEEESJ_SK_NS4_8TiledMMAINS4_8MMA_AtomIJNS4_4SM904GMMA27MMA_64x16x16_F32BF16BF16_SSILNSO_5MajorE0ELSQ_0ELNSO_7ScaleInE1ELSR_1EEEEEENS4_6LayoutINS5_IJNSA_ILi2EEESB_SB_EEENS5_IJSB_NSA_ILi0EEESX_EEEEENS5_IJNS4_10UnderscoreES10_S10_EEEEENS4_13SM90_TMA_LOADENS4_14ComposedLayoutINS4_7SwizzleILi1ELi4ELi3EEENS4_18smem_ptr_flag_bitsILi16EEENSU_INS5_IJNSA_ILi8EEESH_EEENS5_IJSH_SB_EEEEEEEvNS4_8identityES13_S1D_vS1E_EENS_8epilogue10collective6detail29Sm90TmaWarpSpecializedAdapterINS1H_15DefaultEpilogueISJ_SK_SK_NS1G_6thread17LinearCombinationISJ_Li1EffLNS1L_9ScaleType4KindE0ELNS_15FloatRoundStyleE2ESJ_EENS1_15EpilogueDefaultEEEEEvvEEEEvNT_6ParamsE)
        /*0020*/ 	.word	0x00000000
.L_19:


//--------------------- .nv.compat                --------------------------
	.section	.nv.compat,"",@"SHT_CUDA_COMPAT_INFO"
	.align	4
        /*0000*/ 	.byte	0x02, 0x09, 0x01, 0x00, 0x02, 0x02, 0x04, 0x00, 0x02, 0x05, 0x05, 0x00, 0x03, 0x07, 0x01, 0x01
        /*0010*/ 	.byte	0x02, 0x03, 0x01, 0x00, 0x02, 0x06, 0x01, 0x00, 0x04, 0x0b, 0x08, 0x00, 0x00, 0x00, 0x00, 0x00
        /*0020*/ 	.byte	0x00, 0x00, 0x00, 0x00


//--------------------- .nv.info._ZN7cutlass13device_kernelINS_4gemm6kernel13GemmUniversalIN4cute5tupleIJiiiiEEENS1_10collective13CollectiveMmaINS1_34MainloopSm90TmaGmmaWarpSpecializedILi19ENS5_IJNS4_1CILi1EEESB_SB_EEENS1_35KernelTmaWarpSpecializedCooperativeEEENS5_IJNSA_ILi256EEENSA_ILi112EEENSA_ILi16EEEEEENS_10bfloat16_tENS5_IJlSB_lEEESJ_SK_NS4_8TiledMMAINS4_8MMA_AtomIJNS4_4SM904GMMA27MMA_64x16x16_F32BF16BF16_SSILNSO_5MajorE0ELSQ_0ELNSO_7ScaleInE1ELSR_1EEEEEENS4_6LayoutINS5_IJNSA_ILi2EEESB_SB_EEENS5_IJSB_NSA_ILi0EEESX_EEEEENS5_IJNS4_10UnderscoreES10_S10_EEEEENS4_13SM90_TMA_LOADENS4_14ComposedLayoutINS4_7SwizzleILi1ELi4ELi3EEENS4_18smem_ptr_flag_bitsILi16EEENSU_INS5_IJNSA_ILi8EEESH_EEENS5_IJSH_SB_EEEEEEEvNS4_8identityES13_S1D_vS1E_EENS_8epilogue10collective6detail29Sm90TmaWarpSpecializedAdapterINS1H_15DefaultEpilogueISJ_SK_SK_NS1G_6thread17LinearCombinationISJ_Li1EffLNS1L_9ScaleType4KindE0ELNS_15FloatRoundStyleE2ESJ_EENS1_15EpilogueDefaultEEEEEvvEEEEvNT_6ParamsE --------------------------
	.section	.nv.info._ZN7cutlass13device_kernelINS_4gemm6kernel13GemmUniversalIN4cute5tupleIJiiiiEEENS1_10collective13CollectiveMmaINS1_34MainloopSm90TmaGmmaWarpSpecializedILi19ENS5_IJNS4_1CILi1EEESB_SB_EEENS1_35KernelTmaWarpSpecializedCooperativeEEENS5_IJNSA_ILi256EEENSA_ILi112EEENSA_ILi16EEEEEENS_10bfloat16_tENS5_IJlSB_lEEESJ_SK_NS4_8TiledMMAINS4_8MMA_AtomIJNS4_4SM904GMMA27MMA_64x16x16_F32BF16BF16_SSILNSO_5MajorE0ELSQ_0ELNSO_7ScaleInE1ELSR_1EEEEEENS4_6LayoutINS5_IJNSA_ILi2EEESB_SB_EEENS5_IJSB_NSA_ILi0EEESX_EEEEENS5_IJNS4_10UnderscoreES10_S10_EEEEENS4_13SM90_TMA_LOADENS4_14ComposedLayoutINS4_7SwizzleILi1ELi4ELi3EEENS4_18smem_ptr_flag_bitsILi16EEENSU_INS5_IJNSA_ILi8EEESH_EEENS5_IJSH_SB_EEEEEEEvNS4_8identityES13_S1D_vS1E_EENS_8epilogue10collective6detail29Sm90TmaWarpSpecializedAdapterINS1H_15DefaultEpilogueISJ_SK_SK_NS1G_6thread17LinearCombinationISJ_Li1EffLNS1L_9ScaleType4KindE0ELNS_15FloatRoundStyleE2ESJ_EENS1_15EpilogueDefaultEEEEEvvEEEEvNT_6ParamsE,"",@"SHT_CUDA_INFO"
	.sectionflags	@""
	.align	4


	//----- nvinfo : EIATTR_CUDA_API_VERSION
	.align		4
        /*0000*/ 	.byte	0x04, 0x37
        /*0002*/ 	.short	(.L_21 - .L_20)
.L_20:
        /*0004*/ 	.word	0x00000082


	//----- nvinfo : EIATTR_KPARAM_INFO
	.align		4
.L_21:
        /*0008*/ 	.byte	0x04, 0x17
        /*000a*/ 	.short	(.L_23 - .L_22)
.L_22:
        /*000c*/ 	.word	0x00000000
        /*0010*/ 	.short	0x0000
        /*0012*/ 	.short	0x0070
        /*0014*/ 	.byte	0x00, 0xf0, 0x01, 0x10


	//----- nvinfo : EIATTR_SPARSE_MMA_MASK
	.align		4
.L_23:
        /*0018*/ 	.byte	0x03, 0x50
        /*001a*/ 	.short	0x0000


	//----- nvinfo : EIATTR_MAXREG_COUNT
	.align		4
        /*001c*/ 	.byte	0x03, 0x1b
        /*001e*/ 	.short	0x00a8


	//----- nvinfo : EIATTR_NUM_BARRIERS
	.align		4
        /*0020*/ 	.byte	0x02, 0x4c
        /*0022*/ 	.byte	0x01
	.zero		1


	//----- nvinfo : EIATTR_EXTERNS
	.align		4
        /*0024*/ 	.byte	0x04, 0x0f
        /*0026*/ 	.short	(.L_25 - .L_24)


	//   ....[0]....
	.align		4
.L_24:
        /*0028*/ 	.word	index@(__assertfail)


	//----- nvinfo : EIATTR_MERCURY_ISA_VERSION
	.align		4
.L_25:
        /*002c*/ 	.byte	0x03, 0x5f
        /*002e*/ 	.short	0x0101


	//----- nvinfo : EIATTR_INT_WARP_WIDE_INSTR_OFFSETS
	.align		4
        /*0030*/ 	.byte	0x04, 0x31
        /*0032*/ 	.short	(.L_27 - .L_26)


	//   ....[0]....
.L_26:
        /*0034*/ 	.word	0x000005c0


	//   ....[1]....
        /*0038*/ 	.word	0x000005f0


	//   ....[2]....
        /*003c*/ 	.word	0x000006d0


	//----- nvinfo : EIATTR_COOP_GROUP_MASK_REGIDS
	.align		4
.L_27:
        /*0040*/ 	.byte	0x04, 0x29
        /*0042*/ 	.short	(.L_29 - .L_28)


	//   ....[0]....
.L_28:
        /*0044*/ 	.word	0xffffffff


	//   ....[1]....
        /*0048*/ 	.word	0xffffffff


	//   ....[2]....
        /*004c*/ 	.word	0xffffffff


	//   ....[3]....
        /*0050*/ 	.word	0xffffffff


	//   ....[4]....
        /*0054*/ 	.word	0xffffffff


	//----- nvinfo : EIATTR_COOP_GROUP_INSTR_OFFSETS
	.align		4
.L_29:
        /*0058*/ 	.byte	0x04, 0x28
        /*005a*/ 	.short	(.L_31 - .L_30)


	//   ....[0]....
.L_30:
        /*005c*/ 	.word	0x00000060


	//   ....[1]....
        /*0060*/ 	.word	0x00000070


	//   ....[2]....
        /*0064*/ 	.word	0x00000130


	//   ....[3]....
        /*0068*/ 	.word	0x000004d0


	//   ....[4]....
        /*006c*/ 	.word	0x00001180


	//----- nvinfo : EIATTR_REG_RECONFIG
	.align		4
.L_31:
        /*0070*/ 	.byte	0x01, 0x54
	.zero		2


	//----- nvinfo : EIATTR_SYSCALL_OFFSETS
	.align		4
        /*0074*/ 	.byte	0x04, 0x46
        /*0076*/ 	.short	(.L_33 - .L_32)


	//   ....[0]....
.L_32:
        /*0078*/ 	.word	0x00001340


	//----- nvinfo : EIATTR_MBARRIER_INSTR_OFFSETS
	.align		4
.L_33:
        /*007c*/ 	.byte	0x04, 0x39
        /*007e*/ 	.short	(.L_35 - .L_34)


	//   ....[0]....
.L_34:
        /*0080*/ 	.word	0x00000250
        /*0084*/ 	.word	0x000000ff
        /*0088*/ 	.word	0x00000000
        /*008c*/ 	.short	0x0100
        /*008e*/ 	.byte	0x08
	.zero		1


	//   ....[1]....
        /*0090*/ 	.word	0x00000260
        /*0094*/ 	.word	0x000000ff
        /*0098*/ 	.word	0x00000098
        /*009c*/ 	.short	0x0100
        /*009e*/ 	.byte	0x08
	.zero		1


	//   ....[2]....
        /*00a0*/ 	.word	0x00000270
        /*00a4*/ 	.word	0x000000ff
        /*00a8*/ 	.word	0x00000008
        /*00ac*/ 	.short	0x0100
        /*00ae*/ 	.byte	0x08
	.zero		1


	//   ....[3]....
        /*00b0*/ 	.word	0x00000280
        /*00b4*/ 	.word	0x000000ff
        /*00b8*/ 	.word	0x000000a0
        /*00bc*/ 	.short	0x0100
        /*00be*/ 	.byte	0x08
	.zero		1


	//   ....[4]....
        /*00c0*/ 	.word	0x00000290
        /*00c4*/ 	.word	0x000000ff
        /*00c8*/ 	.word	0x00000010
        /*00cc*/ 	.short	0x0100
        /*00ce*/ 	.byte	0x08
	.zero		1


	//   ....[5]....
        /*00d0*/ 	.word	0x000002a0
        /*00d4*/ 	.word	0x000000ff
        /*00d8*/ 	.word	0x000000a8
        /*00dc*/ 	.short	0x0100
        /*00de*/ 	.byte	0x08
	.zero		1


	//   ....[6]....
        /*00e0*/ 	.word	0x000002b0
        /*00e4*/ 	.word	0x000000ff
        /*00e8*/ 	.word	0x00000018
        /*00ec*/ 	.short	0x0100
        /*00ee*/ 	.byte	0x08
	.zero		1


	//   ....[7]....
        /*00f0*/ 	.word	0x000002c0
        /*00f4*/ 	.word	0x000000ff
        /*00f8*/ 	.word	0x000000b0
        /*00fc*/ 	.short	0x0100
        /*00fe*/ 	.byte	0x08
	.zero		1


	//   ....[8]....
        /*0100*/ 	.word	0x000002d0
        /*0104*/ 	.word	0x000000ff
        /*0108*/ 	.word	0x00000020
        /*010c*/ 	.short	0x0100
        /*010e*/ 	.byte	0x08
	.zero		1


	//   ....[9]....
        /*0110*/ 	.word	0x000002e0
        /*0114*/ 	.word	0x000000ff
        /*0118*/ 	.word	0x000000b8
        /*011c*/ 	.short	0x0100
        /*011e*/ 	.byte	0x08
	.zero		1


	//   ....[10]....
        /*0120*/ 	.word	0x000002f0
        /*0124*/ 	.word	0x000000ff
        /*0128*/ 	.word	0x00000028
        /*012c*/ 	.short	0x0100
        /*012e*/ 	.byte	0x08
	.zero		1


	//   ....[11]....
        /*0130*/ 	.word	0x00000300
        /*0134*/ 	.word	0x000000ff
        /*0138*/ 	.word	0x000000c0
        /*013c*/ 	.short	0x0100
        /*013e*/ 	.byte	0x08
	.zero		1


	//   ....[12]....
        /*0140*/ 	.word	0x00000310
        /*0144*/ 	.word	0x000000ff
        /*0148*/ 	.word	0x00000030
        /*014c*/ 	.short	0x0100
        /*014e*/ 	.byte	0x08
	.zero		1


	//   ....[13]....
        /*0150*/ 	.word	0x00000320
        /*0154*/ 	.word	0x000000ff
        /*0158*/ 	.word	0x000000c8
        /*015c*/ 	.short	0x0100
        /*015e*/ 	.byte	0x08
	.zero		1


	//   ....[14]....
        /*0160*/ 	.word	0x00000330
        /*0164*/ 	.word	0x000000ff
        /*0168*/ 	.word	0x00000038
        /*016c*/ 	.short	0x0100
        /*016e*/ 	.byte	0x08
	.zero		1


	//   ....[15]....
        /*0170*/ 	.word	0x00000340
        /*0174*/ 	.word	0x000000ff
        /*0178*/ 	.word	0x000000d0
        /*017c*/ 	.short	0x0100
        /*017e*/ 	.byte	0x08
	.zero		1


	//   ....[16]....
        /*0180*/ 	.word	0x00000350
        /*0184*/ 	.word	0x000000ff
        /*0188*/ 	.word	0x00000040
        /*018c*/ 	.short	0x0100
        /*018e*/ 	.byte	0x08
	.zero		1


	//   ....[17]....
        /*0190*/ 	.word	0x00000360
        /*0194*/ 	.word	0x000000ff
        /*0198*/ 	.word	0x000000d8
        /*019c*/ 	.short	0x0100
        /*019e*/ 	.byte	0x08
	.zero		1


	//   ....[18]....
        /*01a0*/ 	.word	0x00000370
        /*01a4*/ 	.word	0x000000ff
        /*01a8*/ 	.word	0x00000048
        /*01ac*/ 	.short	0x0100
        /*01ae*/ 	.byte	0x08
	.zero		1


	//   ....[19]....
        /*01b0*/ 	.word	0x00000380
        /*01b4*/ 	.word	0x000000ff
        /*01b8*/ 	.word	0x000000e0
        /*01bc*/ 	.short	0x0100
        /*01be*/ 	.byte	0x08
	.zero		1


	//   ....[20]....
        /*01c0*/ 	.word	0x00000390
        /*01c4*/ 	.word	0x000000ff
        /*01c8*/ 	.word	0x00000050
        /*01cc*/ 	.short	0x0100
        /*01ce*/ 	.byte	0x08
	.zero		1


	//   ....[21]....
        /*01d0*/ 	.word	0x000003a0
        /*01d4*/ 	.word	0x000000ff
        /*01d8*/ 	.word	0x000000e8
        /*01dc*/ 	.short	0x0100
        /*01de*/ 	.byte	0x08
	.zero		1


	//   ....[22]....
        /*01e0*/ 	.word	0x000003b0
        /*01e4*/ 	.word	0x000000ff
        /*01e8*/ 	.word	0x00000058
        /*01ec*/ 	.short	0x0100
        /*01ee*/ 	.byte	0x08
	.zero		1


	//   ....[23]....
        /*01f0*/ 	.word	0x000003c0
        /*01f4*/ 	.word	0x000000ff
        /*01f8*/ 	.word	0x000000f0
        /*01fc*/ 	.short	0x0100
        /*01fe*/ 	.byte	0x08
	.zero		1


	//   ....[24]....
        /*0200*/ 	.word	0x000003d0
        /*0204*/ 	.word	0x000000ff
        /*0208*/ 	.word	0x00000060
        /*020c*/ 	.short	0x0100
        /*020e*/ 	.byte	0x08
	.zero		1


	//   ....[25]....
        /*0210*/ 	.word	0x000003e0
        /*0214*/ 	.word	0x000000ff
        /*0218*/ 	.word	0x000000f8
        /*021c*/ 	.short	0x0100
        /*021e*/ 	.byte	0x08
	.zero		1


	//   ....[26]....
        /*0220*/ 	.word	0x000003f0
        /*0224*/ 	.word	0x000000ff
        /*0228*/ 	.word	0x00000068
        /*022c*/ 	.short	0x0100
        /*022e*/ 	.byte	0x08
	.zero		1


	//   ....[27]....
        /*0230*/ 	.word	0x00000400
        /*0234*/ 	.word	0x000000ff
        /*0238*/ 	.word	0x00000100
        /*023c*/ 	.short	0x0100
        /*023e*/ 	.byte	0x08
	.zero		1


	//   ....[28]....
        /*0240*/ 	.word	0x00000410
        /*0244*/ 	.word	0x000000ff
        /*0248*/ 	.word	0x00000070
        /*024c*/ 	.short	0x0100
        /*024e*/ 	.byte	0x08
	.zero		1


	//   ....[29]....
        /*0250*/ 	.word	0x00000420
        /*0254*/ 	.word	0x000000ff
        /*0258*/ 	.word	0x00000108
        /*025c*/ 	.short	0x0100
        /*025e*/ 	.byte	0x08
	.zero		1


	//   ....[30]....
        /*0260*/ 	.word	0x00000430
        /*0264*/ 	.word	0x000000ff
        /*0268*/ 	.word	0x00000078
        /*026c*/ 	.short	0x0100
        /*026e*/ 	.byte	0x08
	.zero		1


	//   ....[31]....
        /*0270*/ 	.word	0x00000440
        /*0274*/ 	.word	0x000000ff
        /*0278*/ 	.word	0x00000110
        /*027c*/ 	.short	0x0100
        /*027e*/ 	.byte	0x08
	.zero		1


	//   ....[32]....
        /*0280*/ 	.word	0x00000450
        /*0284*/ 	.word	0x000000ff
        /*0288*/ 	.word	0x00000080
        /*028c*/ 	.short	0x0100
        /*028e*/ 	.byte	0x08
	.zero		1


	//   ....[33]....
        /*0290*/ 	.word	0x00000460
        /*0294*/ 	.word	0x000000ff
        /*0298*/ 	.word	0x00000118
        /*029c*/ 	.short	0x0100
        /*029e*/ 	.byte	0x08
	.zero		1


	//   ....[34]....
        /*02a0*/ 	.word	0x00000470
        /*02a4*/ 	.word	0x000000ff
        /*02a8*/ 	.word	0x00000088
        /*02ac*/ 	.short	0x0100
        /*02ae*/ 	.byte	0x08
	.zero		1


	//   ....[35]....
        /*02b0*/ 	.word	0x00000480
        /*02b4*/ 	.word	0x000000ff
        /*02b8*/ 	.word	0x00000120
        /*02bc*/ 	.short	0x0100
        /*02be*/ 	.byte	0x08
	.zero		1


	//   ....[36]....
        /*02c0*/ 	.word	0x00000490
        /*02c4*/ 	.word	0x000000ff
        /*02c8*/ 	.word	0x00000090
        /*02cc*/ 	.short	0x0100
        /*02ce*/ 	.byte	0x08
	.zero		1


	//   ....[37]....
        /*02d0*/ 	.word	0x000004a0
        /*02d4*/ 	.word	0x000000ff
        /*02d8*/ 	.word	0x00000128
        /*02dc*/ 	.short	0x0100
        /*02de*/ 	.byte	0x08
	.zero		1


	//   ....[38]....
        /*02e0*/ 	.word	0x00000740
        /*02e4*/ 	.word	0x000000ff
        /*02e8*/ 	.word	0x00000140
        /*02ec*/ 	.short	0x0100
        /*02ee*/ 	.byte	0x06
	.zero		1


	//   ....[39]....
        /*02f0*/ 	.word	0x000007a0
        /*02f4*/ 	.word	0x000000ff
        /*02f8*/ 	.word	0x00000148
        /*02fc*/ 	.short	0x0100
        /*02fe*/ 	.byte	0x06
	.zero		1


	//   ....[40]....
        /*0300*/ 	.word	0x000013c0
        /*0304*/ 	.word	0x00000003
        /*0308*/ 	.word	0x00000000
        /*030c*/ 	.short	0x010a
        /*030e*/ 	.byte	0x3f
	.zero		1


	//   ....[41]....
        /*0310*/ 	.word	0x00001400
        /*0314*/ 	.word	0x00000003
        /*0318*/ 	.word	0x00000000
        /*031c*/ 	.short	0x010a
        /*031e*/ 	.byte	0x3f
	.zero		1


	//   ....[42]....
        /*0320*/ 	.word	0x00001b00
        /*0324*/ 	.word	0x000000ff
        /*0328*/ 	.word	0x00000000
        /*032c*/ 	.short	0x010a
        /*032e*/ 	.byte	0x04
	.zero		1


	//   ....[43]....
        /*0330*/ 	.word	0x00001b40
        /*0334*/ 	.word	0x000000ff
        /*0338*/ 	.word	0x00000000
        /*033c*/ 	.short	0x010a
        /*033e*/ 	.byte	0x04
	.zero		1


	//   ....[44]....
        /*0340*/ 	.word	0x00002110
        /*0344*/ 	.word	0x000000ff
        /*0348*/ 	.word	0x00000000
        /*034c*/ 	.short	0x0101
        /*034e*/ 	.byte	0x04
	.zero		1


	//   ....[45]....
        /*0350*/ 	.word	0x000022e0
        /*0354*/ 	.word	0x00000004
        /*0358*/ 	.word	0x00000000
        /*035c*/ 	.short	0x0101
        /*035e*/ 	.byte	0x3f
	.zero		1


	//   ....[46]....
        /*0360*/ 	.word	0x0000a2e0
        /*0364*/ 	.word	0x0000000e
        /*0368*/ 	.word	0x00000098
        /*036c*/ 	.short	0x010a
        /*036e*/ 	.byte	0x3f
	.zero		1


	//   ....[47]....
        /*0370*/ 	.word	0x0000a6c0
        /*0374*/ 	.word	0x00000006
        /*0378*/ 	.word	0x00000148
        /*037c*/ 	.short	0x0101
        /*037e*/ 	.byte	0x3f
	.zero		1


	//   ....[48]....
        /*0380*/ 	.word	0x0000adb0
        /*0384*/ 	.word	0x00000007
        /*0388*/ 	.word	0x00000000
        /*038c*/ 	.short	0x010a
        /*038e*/ 	.byte	0x3f
	.zero		1


	//   ....[49]....
        /*0390*/ 	.word	0x0000ae30
        /*0394*/ 	.word	0x00000009
        /*0398*/ 	.word	0x00000000
        /*039c*/ 	.short	0x010a
        /*039e*/ 	.byte	0x3f
	.zero		1


	//   ....[50]....
        /*03a0*/ 	.word	0x0000aec0
        /*03a4*/ 	.word	0x00000006
        /*03a8*/ 	.word	0x00000000
        /*03ac*/ 	.short	0x010a
        /*03ae*/ 	.byte	0x3f
	.zero		1


	//   ....[51]....
        /*03b0*/ 	.word	0x0000af50
        /*03b4*/ 	.word	0x00000009
        /*03b8*/ 	.word	0x00000000
        /*03bc*/ 	.short	0x010a
        /*03be*/ 	.byte	0x3f
	.zero		1


	//   ....[52]....
        /*03c0*/ 	.word	0x0000afe0
        /*03c4*/ 	.word	0x00000006
        /*03c8*/ 	.word	0x00000000
        /*03cc*/ 	.short	0x010a
        /*03ce*/ 	.byte	0x3f
	.zero		1


	//   ....[53]....
        /*03d0*/ 	.word	0x0000b070
        /*03d4*/ 	.word	0x00000009
        /*03d8*/ 	.word	0x00000000
        /*03dc*/ 	.short	0x010a
        /*03de*/ 	.byte	0x3f
	.zero		1


	//   ....[54]....
        /*03e0*/ 	.word	0x0000b100
        /*03e4*/ 	.word	0x00000006
        /*03e8*/ 	.word	0x00000000
        /*03ec*/ 	.short	0x010a
        /*03ee*/ 	.byte	0x3f
	.zero		1


	//   ....[55]....
        /*03f0*/ 	.word	0x0000b190
        /*03f4*/ 	.word	0x00000009
        /*03f8*/ 	.word	0x00000000
        /*03fc*/ 	.short	0x010a
        /*03fe*/ 	.byte	0x3f
	.zero		1


	//   ....[56]....
        /*0400*/ 	.word	0x0000b220
        /*0404*/ 	.word	0x00000006
        /*0408*/ 	.word	0x00000000
        /*040c*/ 	.short	0x010a
        /*040e*/ 	.byte	0x3f
	.zero		1


	//   ....[57]....
        /*0410*/ 	.word	0x0000b2b0
        /*0414*/ 	.word	0x00000009
        /*0418*/ 	.word	0x00000000
        /*041c*/ 	.short	0x010a
        /*041e*/ 	.byte	0x3f
	.zero		1


	//   ....[58]....
        /*0420*/ 	.word	0x0000b340
        /*0424*/ 	.word	0x00000006
        /*0428*/ 	.word	0x00000000
        /*042c*/ 	.short	0x010a
        /*042e*/ 	.byte	0x3f
	.zero		1


	//   ....[59]....
        /*0430*/ 	.word	0x0000b3d0
        /*0434*/ 	.word	0x00000009
        /*0438*/ 	.word	0x00000000
        /*043c*/ 	.short	0x010a
        /*043e*/ 	.byte	0x3f
	.zero		1


	//   ....[60]....
        /*0440*/ 	.word	0x0000b460
        /*0444*/ 	.word	0x00000006
        /*0448*/ 	.word	0x00000000
        /*044c*/ 	.short	0x010a
        /*044e*/ 	.byte	0x3f
	.zero		1


	//   ....[61]....
        /*0450*/ 	.word	0x0000b4f0
        /*0454*/ 	.word	0x00000009
        /*0458*/ 	.word	0x00000000
        /*045c*/ 	.short	0x010a
        /*045e*/ 	.byte	0x3f
	.zero		1


	//   ....[62]....
        /*0460*/ 	.word	0x0000b580
        /*0464*/ 	.word	0x00000006
        /*0468*/ 	.word	0x00000000
        /*046c*/ 	.short	0x010a
        /*046e*/ 	.byte	0x3f
	.zero		1


	//   ....[63]....
        /*0470*/ 	.word	0x0000b610
        /*0474*/ 	.word	0x00000009
        /*0478*/ 	.word	0x00000000
        /*047c*/ 	.short	0x010a
        /*047e*/ 	.byte	0x3f
	.zero		1


	//   ....[64]....
        /*0480*/ 	.word	0x0000b6a0
        /*0484*/ 	.word	0x00000006
        /*0488*/ 	.word	0x00000000
        /*048c*/ 	.short	0x010a
        /*048e*/ 	.byte	0x3f
	.zero		1


	//   ....[65]....
        /*0490*/ 	.word	0x0000b730
        /*0494*/ 	.word	0x00000009
        /*0498*/ 	.word	0x00000000
        /*049c*/ 	.short	0x010a
        /*049e*/ 	.byte	0x3f
	.zero		1


	//   ....[66]....
        /*04a0*/ 	.word	0x0000b7c0
        /*04a4*/ 	.word	0x00000003
        /*04a8*/ 	.word	0x00000000
        /*04ac*/ 	.short	0x010a
        /*04ae*/ 	.byte	0x3f
	.zero		1


	//   ....[67]....
        /*04b0*/ 	.word	0x0000b820
        /*04b4*/ 	.word	0x00000003
        /*04b8*/ 	.word	0x00000000
        /*04bc*/ 	.short	0x010a
        /*04be*/ 	.byte	0x3f
	.zero		1


	//   ....[68]....
        /*04c0*/ 	.word	0x0000b880
        /*04c4*/ 	.word	0x00000005
        /*04c8*/ 	.word	0x00000000
        /*04cc*/ 	.short	0x010a
        /*04ce*/ 	.byte	0x3f
	.zero		1


	//   ....[69]....
        /*04d0*/ 	.word	0x0000b950
        /*04d4*/ 	.word	0x0000000e
        /*04d8*/ 	.word	0x00000098
        /*04dc*/ 	.short	0x010a
        /*04de*/ 	.byte	0x3f
	.zero		1


	//   ....[70]....
        /*04e0*/ 	.word	0x0000ba20
        /*04e4*/ 	.word	0x00000007
        /*04e8*/ 	.word	0x00000000
        /*04ec*/ 	.short	0x010a
        /*04ee*/ 	.byte	0x3f
	.zero		1


	//   ....[71]....
        /*04f0*/ 	.word	0x0000ba70
        /*04f4*/ 	.word	0x00000009
        /*04f8*/ 	.word	0x00000000
        /*04fc*/ 	.short	0x010a
        /*04fe*/ 	.byte	0x3f
	.zero		1


	//   ....[72]....
        /*0500*/ 	.word	0x0000bac0
        /*0504*/ 	.word	0x00000006
        /*0508*/ 	.word	0x00000000
        /*050c*/ 	.short	0x010a
        /*050e*/ 	.byte	0x3f
	.zero		1


	//   ....[73]....
        /*0510*/ 	.word	0x0000bb10
        /*0514*/ 	.word	0x00000009
        /*0518*/ 	.word	0x00000000
        /*051c*/ 	.short	0x010a
        /*051e*/ 	.byte	0x3f
	.zero		1


	//   ....[74]....
        /*0520*/ 	.word	0x0000bb60
        /*0524*/ 	.word	0x00000006
        /*0528*/ 	.word	0x00000000
        /*052c*/ 	.short	0x010a
        /*052e*/ 	.byte	0x3f
	.zero		1


	//   ....[75]....
        /*0530*/ 	.word	0x0000bbb0
        /*0534*/ 	.word	0x00000009
        /*0538*/ 	.word	0x00000000
        /*053c*/ 	.short	0x010a
        /*053e*/ 	.byte	0x3f
	.zero		1


	//   ....[76]....
        /*0540*/ 	.word	0x0000bc00
        /*0544*/ 	.word	0x00000006
        /*0548*/ 	.word	0x00000000
        /*054c*/ 	.short	0x010a
        /*054e*/ 	.byte	0x3f
	.zero		1


	//   ....[77]....
        /*0550*/ 	.word	0x0000bc50
        /*0554*/ 	.word	0x00000009
        /*0558*/ 	.word	0x00000000
        /*055c*/ 	.short	0x010a
        /*055e*/ 	.byte	0x3f
	.zero		1


	//   ....[78]....
        /*0560*/ 	.word	0x0000bca0
        /*0564*/ 	.word	0x00000006
        /*0568*/ 	.word	0x00000000
        /*056c*/ 	.short	0x010a
        /*056e*/ 	.byte	0x3f
	.zero		1


	//   ....[79]....
        /*0570*/ 	.word	0x0000bcf0
        /*0574*/ 	.word	0x00000009
        /*0578*/ 	.word	0x00000000
        /*057c*/ 	.short	0x010a
        /*057e*/ 	.byte	0x3f
	.zero		1


	//   ....[80]....
        /*0580*/ 	.word	0x0000bd40
        /*0584*/ 	.word	0x00000006
        /*0588*/ 	.word	0x00000000
        /*058c*/ 	.short	0x010a
        /*058e*/ 	.byte	0x3f
	.zero		1


	//   ....[81]....
        /*0590*/ 	.word	0x0000bd90
        /*0594*/ 	.word	0x00000009
        /*0598*/ 	.word	0x00000000
        /*059c*/ 	.short	0x010a
        /*059e*/ 	.byte	0x3f
	.zero		1


	//   ....[82]....
        /*05a0*/ 	.word	0x0000bde0
        /*05a4*/ 	.word	0x00000006
        /*05a8*/ 	.word	0x00000000
        /*05ac*/ 	.short	0x010a
        /*05ae*/ 	.byte	0x3f
	.zero		1


	//   ....[83]....
        /*05b0*/ 	.word	0x0000be30
        /*05b4*/ 	.word	0x00000009
        /*05b8*/ 	.word	0x00000000
        /*05bc*/ 	.short	0x010a
        /*05be*/ 	.byte	0x3f
	.zero		1


	//   ....[84]....
        /*05c0*/ 	.word	0x0000be80
        /*05c4*/ 	.word	0x00000006
        /*05c8*/ 	.word	0x00000000
        /*05cc*/ 	.short	0x010a
        /*05ce*/ 	.byte	0x3f
	.zero		1


	//   ....[85]....
        /*05d0*/ 	.word	0x0000bed0
        /*05d4*/ 	.word	0x00000009
        /*05d8*/ 	.word	0x00000000
        /*05dc*/ 	.short	0x010a
        /*05de*/ 	.byte	0x3f
	.zero		1


	//   ....[86]....
        /*05e0*/ 	.word	0x0000bf20
        /*05e4*/ 	.word	0x00000006
        /*05e8*/ 	.word	0x00000000
        /*05ec*/ 	.short	0x010a
        /*05ee*/ 	.byte	0x3f
	.zero		1


	//   ....[87]....
        /*05f0*/ 	.word	0x0000bf70
        /*05f4*/ 	.word	0x00000009
        /*05f8*/ 	.word	0x00000000
        /*05fc*/ 	.short	0x010a
        /*05fe*/ 	.byte	0x3f
	.zero		1


	//----- nvinfo : EIATTR_NUM_MBARRIERS
	.align		4
.L_35:
        /*0600*/ 	.byte	0x03, 0x38
        /*0602*/ 	.short	0x0028


	//----- nvinfo : EIATTR_EXIT_INSTR_OFFSETS
	.align		4
        /*0604*/ 	.byte	0x04, 0x1c
        /*0606*/ 	.short	(.L_37 - .L_36)


	//   ....[0]....
.L_36:
        /*0608*/ 	.word	0x000007f0


	//   ....[1]....
        /*060c*/ 	.word	0x000010b0


	//   ....[2]....
        /*0610*/ 	.word	0x00009950


	//   ....[3]....
        /*0614*/ 	.word	0x00009f80


	//   ....[4]....
        /*0618*/ 	.word	0x0000b810


	//----- nvinfo : EIATTR_MAX_THREADS
	.align		4
.L_37:
        /*061c*/ 	.byte	0x04, 0x05
        /*061e*/ 	.short	(.L_39 - .L_38)
.L_38:
        /*0620*/ 	.word	0x00000180
        /*0624*/ 	.word	0x00000001
        /*0628*/ 	.word	0x00000001


	//----- nvinfo : EIATTR_CRS_STACK_SIZE
	.align		4
.L_39:
        /*062c*/ 	.byte	0x04, 0x1e
        /*062e*/ 	.short	(.L_41 - .L_40)
.L_40:
        /*0630*/ 	.word	0x00000000


	//----- nvinfo : EIATTR_CBANK_PARAM_SIZE
	.align		4
.L_41:
        /*0634*/ 	.byte	0x03, 0x19
        /*0636*/ 	.short	0x0470


	//----- nvinfo : EIATTR_PARAM_CBANK
	.align		4
        /*0638*/ 	.byte	0x04, 0x0a
        /*063a*/ 	.short	(.L_43 - .L_42)
	.align		4
.L_42:
        /*063c*/ 	.word	index@(.nv.constant0._ZN7cutlass13device_kernelINS_4gemm6kernel13GemmUniversalIN4cute5tupleIJiiiiEEENS1_10collective13CollectiveMmaINS1_34MainloopSm90TmaGmmaWarpSpecializedILi19ENS5_IJNS4_1CILi1EEESB_SB_EEENS1_35KernelTmaWarpSpecializedCooperativeEEENS5_IJNSA_ILi256EEENSA_ILi112EEENSA_ILi16EEEEEENS_10bfloat16_tENS5_IJlSB_lEEESJ_SK_NS4_8TiledMMAINS4_8MMA_AtomIJNS4_4SM904GMMA27MMA_64x16x16_F32BF16BF16_SSILNSO_5MajorE0ELSQ_0ELNSO_7ScaleInE1ELSR_1EEEEEENS4_6LayoutINS5_IJNSA_ILi2EEESB_SB_EEENS5_IJSB_NSA_ILi0EEESX_EEEEENS5_IJNS4_10UnderscoreES10_S10_EEEEENS4_13SM90_TMA_LOADENS4_14ComposedLayoutINS4_7SwizzleILi1ELi4ELi3EEENS4_18smem_ptr_flag_bitsILi16EEENSU_INS5_IJNSA_ILi8EEESH_EEENS5_IJSH_SB_EEEEEEEvNS4_8identityES13_S1D_vS1E_EENS_8epilogue10collective6detail29Sm90TmaWarpSpecializedAdapterINS1H_15DefaultEpilogueISJ_SK_SK_NS1G_6thread17LinearCombinationISJ_Li1EffLNS1L_9ScaleType4KindE0ELNS_15FloatRoundStyleE2ESJ_EENS1_15EpilogueDefaultEEEEEvvEEEEvNT_6ParamsE)
        /*0640*/ 	.short	0x0210
        /*0642*/ 	.short	0x0470


	//----- nvinfo : EIATTR_SW_WAR
	.align		4
.L_43:
        /*0644*/ 	.byte	0x04, 0x36
        /*0646*/ 	.short	(.L_45 - .L_44)
.L_44:
        /*0648*/ 	.word	0x00000008
.L_45:


//--------------------- .nv.callgraph             --------------------------
	.section	.nv.callgraph,"",@"SHT_CUDA_CALLGRAPH"
	.align	4
	.sectionentsize	8
	.align		4
        /*0000*/ 	.word	0x00000000
	.align		4
        /*0004*/ 	.word	0xffffffff
	.align		4
        /*0008*/ 	.word	index@(_ZN7cutlass13device_kernelINS_4gemm6kernel13GemmUniversalIN4cute5tupleIJiiiiEEENS1_10collective13CollectiveMmaINS1_34MainloopSm90TmaGmmaWarpSpecializedILi19ENS5_IJNS4_1CILi1EEESB_SB_EEENS1_35KernelTmaWarpSpecializedCooperativeEEENS5_IJNSA_ILi256EEENSA_ILi112EEENSA_ILi16EEEEEENS_10bfloat16_tENS5_IJlSB_lEEESJ_SK_NS4_8TiledMMAINS4_8MMA_AtomIJNS4_4SM904GMMA27MMA_64x16x16_F32BF16BF16_SSILNSO_5MajorE0ELSQ_0ELNSO_7ScaleInE1ELSR_1EEEEEENS4_6LayoutINS5_IJNSA_ILi2EEESB_SB_EEENS5_IJSB_NSA_ILi0EEESX_EEEEENS5_IJNS4_10UnderscoreES10_S10_EEEEENS4_13SM90_TMA_LOADENS4_14ComposedLayoutINS4_7SwizzleILi1ELi4ELi3EEENS4_18smem_ptr_flag_bitsILi16EEENSU_INS5_IJNSA_ILi8EEESH_EEENS5_IJSH_SB_EEEEEEEvNS4_8identityES13_S1D_vS1E_EENS_8epilogue10collective6detail29Sm90TmaWarpSpecializedAdapterINS1H_15DefaultEpilogueISJ_SK_SK_NS1G_6thread17LinearCombinationISJ_Li1EffLNS1L_9ScaleType4KindE0ELNS_15FloatRoundStyleE2ESJ_EENS1_15EpilogueDefaultEEEEEvvEEEEvNT_6ParamsE)
	.align		4
        /*000c*/ 	.word	index@(__assertfail)
	.align		4
        /*0010*/ 	.word	0x00000000
	.align		4
        /*0014*/ 	.word	0xfffffffe
	.align		4
        /*0018*/ 	.word	0x00000000
	.align		4
        /*001c*/ 	.word	0xfffffffd
	.align		4
        /*0020*/ 	.word	0x00000000
	.align		4
        /*0024*/ 	.word	0xfffffffc


//--------------------- .nv.constant4             --------------------------
	.section	.nv.constant4,"a",@progbits
	.align	8
	.align		8
.nv.constant4:
        /*0000*/ 	.dword	__assertfail
	.align		8
        /*0008*/ 	.dword	__unnamed_1
	.align		8
        /*0010*/ 	.dword	_ZN40_INTERNAL_1bdd2a80_4_k_cu_8cd6c8c4_109984cuda3std3__45__cpo5beginE
	.align		8
        /*0018*/ 	.dword	_ZN40_INTERNAL_1bdd2a80_4_k_cu_8cd6c8c4_109984cuda3std3__45__cpo3endE
	.align		8
        /*0020*/ 	.dword	_ZN40_INTERNAL_1bdd2a80_4_k_cu_8cd6c8c4_109984cuda3std3__45__cpo6cbeginE
	.align		8
        /*0028*/ 	.dword	_ZN40_INTERNAL_1bdd2a80_4_k_cu_8cd6c8c4_109984cuda3std3__45__cpo4cendE
	.align		8
        /*0030*/ 	.dword	_ZN40_INTERNAL_1bdd2a80_4_k_cu_8cd6c8c4_109984cuda3std3__442_GLOBAL__N__1bdd2a80_4_k_cu_8cd6c8c4_109986ignoreE
	.align		8
        /*0038*/ 	.dword	_ZN40_INTERNAL_1bdd2a80_4_k_cu_8cd6c8c4_109984cuda3std3__419piecewise_constructE
	.align		8
        /*0040*/ 	.dword	_ZN40_INTERNAL_1bdd2a80_4_k_cu_8cd6c8c4_109984cuda3std3__48in_placeE
	.align		8
        /*0048*/ 	.dword	_ZN40_INTERNAL_1bdd2a80_4_k_cu_8cd6c8c4_109984cuda3std6ranges3__45__cpo4swapE
	.align		8
        /*0050*/ 	.dword	_ZN40_INTERNAL_1bdd2a80_4_k_cu_8cd6c8c4_109984cuda3std6ranges3__45__cpo9iter_moveE
	.align		8
        /*0058*/ 	.dword	_ZN40_INTERNAL_1bdd2a80_4_k_cu_8cd6c8c4_109984cute7productE
	.align		8
        /*0060*/ 	.dword	_ZN40_INTERNAL_1bdd2a80_4_k_cu_8cd6c8c4_109984cute1_E
	.align		8
        /*0068*/ 	.dword	$str$22
	.align		8
        /*0070*/ 	.dword	$str$23


//--------------------- .text._ZN7cutlass13device_kernelINS_4gemm6kernel13GemmUniversalIN4cute5tupleIJiiiiEEENS1_10collective13CollectiveMmaINS1_34MainloopSm90TmaGmmaWarpSpecializedILi19ENS5_IJNS4_1CILi1EEESB_SB_EEENS1_35KernelTmaWarpSpecializedCooperativeEEENS5_IJNSA_ILi256EEENSA_ILi112EEENSA_ILi16EEEEEENS_10bfloat16_tENS5_IJlSB_lEEESJ_SK_NS4_8TiledMMAINS4_8MMA_AtomIJNS4_4SM904GMMA27MMA_64x16x16_F32BF16BF16_SSILNSO_5MajorE0ELSQ_0ELNSO_7ScaleInE1ELSR_1EEEEEENS4_6LayoutINS5_IJNSA_ILi2EEESB_SB_EEENS5_IJSB_NSA_ILi0EEESX_EEEEENS5_IJNS4_10UnderscoreES10_S10_EEEEENS4_13SM90_TMA_LOADENS4_14ComposedLayoutINS4_7SwizzleILi1ELi4ELi3EEENS4_18smem_ptr_flag_bitsILi16EEENSU_INS5_IJNSA_ILi8EEESH_EEENS5_IJSH_SB_EEEEEEEvNS4_8identityES13_S1D_vS1E_EENS_8epilogue10collective6detail29Sm90TmaWarpSpecializedAdapterINS1H_15DefaultEpilogueISJ_SK_SK_NS1G_6thread17LinearCombinationISJ_Li1EffLNS1L_9ScaleType4KindE0ELNS_15FloatRoundStyleE2ESJ_EENS1_15EpilogueDefaultEEEEEvvEEEEvNT_6ParamsE --------------------------
	.section	.text._ZN7cutlass13device_kernelINS_4gemm6kernel13GemmUniversalIN4cute5tupleIJiiiiEEENS1_10collective13CollectiveMmaINS1_34MainloopSm90TmaGmmaWarpSpecializedILi19ENS5_IJNS4_1CILi1EEESB_SB_EEENS1_35KernelTmaWarpSpecializedCooperativeEEENS5_IJNSA_ILi256EEENSA_ILi112EEENSA_ILi16EEEEEENS_10bfloat16_tENS5_IJlSB_lEEESJ_SK_NS4_8TiledMMAINS4_8MMA_AtomIJNS4_4SM904GMMA27MMA_64x16x16_F32BF16BF16_SSILNSO_5MajorE0ELSQ_0ELNSO_7ScaleInE1ELSR_1EEEEEENS4_6LayoutINS5_IJNSA_ILi2EEESB_SB_EEENS5_IJSB_NSA_ILi0EEESX_EEEEENS5_IJNS4_10UnderscoreES10_S10_EEEEENS4_13SM90_TMA_LOADENS4_14ComposedLayoutINS4_7SwizzleILi1ELi4ELi3EEENS4_18smem_ptr_flag_bitsILi16EEENSU_INS5_IJNSA_ILi8EEESH_EEENS5_IJSH_SB_EEEEEEEvNS4_8identityES13_S1D_vS1E_EENS_8epilogue10collective6detail29Sm90TmaWarpSpecializedAdapterINS1H_15DefaultEpilogueISJ_SK_SK_NS1G_6thread17LinearCombinationISJ_Li1EffLNS1L_9ScaleType4KindE0ELNS_15FloatRoundStyleE2ESJ_EENS1_15EpilogueDefaultEEEEEvvEEEEvNT_6ParamsE,"ax",@progbits
	.align	128
.text._ZN7cutlass13device_kernelINS_4gemm6kernel13GemmUniversalIN4cute5tupleIJiiiiEEENS1_10collective13CollectiveMmaINS1_34MainloopSm90TmaGmmaWarpSpecializedILi19ENS5_IJNS4_1CILi1EEESB_SB_EEENS1_35KernelTmaWarpSpecializedCooperativeEEENS5_IJNSA_ILi256EEENSA_ILi112EEENSA_ILi16EEEEEENS_10bfloat16_tENS5_IJlSB_lEEESJ_SK_NS4_8TiledMMAINS4_8MMA_AtomIJNS4_4SM904GMMA27MMA_64x16x16_F32BF16BF16_SSILNSO_5MajorE0ELSQ_0ELNSO_7ScaleInE1ELSR_1EEEEEENS4_6LayoutINS5_IJNSA_ILi2EEESB_SB_EEENS5_IJSB_NSA_ILi0EEESX_EEEEENS5_IJNS4_10UnderscoreES10_S10_EEEEENS4_13SM90_TMA_LOADENS4_14ComposedLayoutINS4_7SwizzleILi1ELi4ELi3EEENS4_18smem_ptr_flag_bitsILi16EEENSU_INS5_IJNSA_ILi8EEESH_EEENS5_IJSH_SB_EEEEEEEvNS4_8identityES13_S1D_vS1E_EENS_8epilogue10collective6detail29Sm90TmaWarpSpecializedAdapterINS1H_15DefaultEpilogueISJ_SK_SK_NS1G_6thread17LinearCombinationISJ_Li1EffLNS1L_9ScaleType4KindE0ELNS_15FloatRoundStyleE2ESJ_EENS1_15EpilogueDefaultEEEEEvvEEEEvNT_6ParamsE:
        .type           _ZN7cutlass13device_kernelINS_4gemm6kernel13GemmUniversalIN4cute5tupleIJiiiiEEENS1_10collective13CollectiveMmaINS1_34MainloopSm90TmaGmmaWarpSpecializedILi19ENS5_IJNS4_1CILi1EEESB_SB_EEENS1_35KernelTmaWarpSpecializedCooperativeEEENS5_IJNSA_ILi256EEENSA_ILi112EEENSA_ILi16EEEEEENS_10bfloat16_tENS5_IJlSB_lEEESJ_SK_NS4_8TiledMMAINS4_8MMA_AtomIJNS4_4SM904GMMA27MMA_64x16x16_F32BF16BF16_SSILNSO_5MajorE0ELSQ_0ELNSO_7ScaleInE1ELSR_1EEEEEENS4_6LayoutINS5_IJNSA_ILi2EEESB_SB_EEENS5_IJSB_NSA_ILi0EEESX_EEEEENS5_IJNS4_10UnderscoreES10_S10_EEEEENS4_13SM90_TMA_LOADENS4_14ComposedLayoutINS4_7SwizzleILi1ELi4ELi3EEENS4_18smem_ptr_flag_bitsILi16EEENSU_INS5_IJNSA_ILi8EEESH_EEENS5_IJSH_SB_EEEEEEEvNS4_8identityES13_S1D_vS1E_EENS_8epilogue10collective6detail29Sm90TmaWarpSpecializedAdapterINS1H_15DefaultEpilogueISJ_SK_SK_NS1G_6thread17LinearCombinationISJ_Li1EffLNS1L_9ScaleType4KindE0ELNS_15FloatRoundStyleE2ESJ_EENS1_15EpilogueDefaultEEEEEvvEEEEvNT_6ParamsE,@function
        .size           _ZN7cutlass13device_kernelINS_4gemm6kernel13GemmUniversalIN4cute5tupleIJiiiiEEENS1_10collective13CollectiveMmaINS1_34MainloopSm90TmaGmmaWarpSpecializedILi19ENS5_IJNS4_1CILi1EEESB_SB_EEENS1_35KernelTmaWarpSpecializedCooperativeEEENS5_IJNSA_ILi256EEENSA_ILi112EEENSA_ILi16EEEEEENS_10bfloat16_tENS5_IJlSB_lEEESJ_SK_NS4_8TiledMMAINS4_8MMA_AtomIJNS4_4SM904GMMA27MMA_64x16x16_F32BF16BF16_SSILNSO_5MajorE0ELSQ_0ELNSO_7ScaleInE1ELSR_1EEEEEENS4_6LayoutINS5_IJNSA_ILi2EEESB_SB_EEENS5_IJSB_NSA_ILi0EEESX_EEEEENS5_IJNS4_10UnderscoreES10_S10_EEEEENS4_13SM90_TMA_LOADENS4_14ComposedLayoutINS4_7SwizzleILi1ELi4ELi3EEENS4_18smem_ptr_flag_bitsILi16EEENSU_INS5_IJNSA_ILi8EEESH_EEENS5_IJSH_SB_EEEEEEEvNS4_8identityES13_S1D_vS1E_EENS_8epilogue10collective6detail29Sm90TmaWarpSpecializedAdapterINS1H_15DefaultEpilogueISJ_SK_SK_NS1G_6thread17LinearCombinationISJ_Li1EffLNS1L_9ScaleType4KindE0ELNS_15FloatRoundStyleE2ESJ_EENS1_15EpilogueDefaultEEEEEvvEEEEvNT_6ParamsE,(.L_x_319 - _ZN7cutlass13device_kernelINS_4gemm6kernel13GemmUniversalIN4cute5tupleIJiiiiEEENS1_10collective13CollectiveMmaINS1_34MainloopSm90TmaGmmaWarpSpecializedILi19ENS5_IJNS4_1CILi1EEESB_SB_EEENS1_35KernelTmaWarpSpecializedCooperativeEEENS5_IJNSA_ILi256EEENSA_ILi112EEENSA_ILi16EEEEEENS_10bfloat16_tENS5_IJlSB_lEEESJ_SK_NS4_8TiledMMAINS4_8MMA_AtomIJNS4_4SM904GMMA27MMA_64x16x16_F32BF16BF16_SSILNSO_5MajorE0ELSQ_0ELNSO_7ScaleInE1ELSR_1EEEEEENS4_6LayoutINS5_IJNSA_ILi2EEESB_SB_EEENS5_IJSB_NSA_ILi0EEESX_EEEEENS5_IJNS4_10UnderscoreES10_S10_EEEEENS4_13SM90_TMA_LOADENS4_14ComposedLayoutINS4_7SwizzleILi1ELi4ELi3EEENS4_18smem_ptr_flag_bitsILi16EEENSU_INS5_IJNSA_ILi8EEESH_EEENS5_IJSH_SB_EEEEEEEvNS4_8identityES13_S1D_vS1E_EENS_8epilogue10collective6detail29Sm90TmaWarpSpecializedAdapterINS1H_15DefaultEpilogueISJ_SK_SK_NS1G_6thread17LinearCombinationISJ_Li1EffLNS1L_9ScaleType4KindE0ELNS_15FloatRoundStyleE2ESJ_EENS1_15EpilogueDefaultEEEEEvvEEEEvNT_6ParamsE)
        .other          _ZN7cutlass13device_kernelINS_4gemm6kernel13GemmUniversalIN4cute5tupleIJiiiiEEENS1_10collective13CollectiveMmaINS1_34MainloopSm90TmaGmmaWarpSpecializedILi19ENS5_IJNS4_1CILi1EEESB_SB_EEENS1_35KernelTmaWarpSpecializedCooperativeEEENS5_IJNSA_ILi256EEENSA_ILi112EEENSA_ILi16EEEEEENS_10bfloat16_tENS5_IJlSB_lEEESJ_SK_NS4_8TiledMMAINS4_8MMA_AtomIJNS4_4SM904GMMA27MMA_64x16x16_F32BF16BF16_SSILNSO_5MajorE0ELSQ_0ELNSO_7ScaleInE1ELSR_1EEEEEENS4_6LayoutINS5_IJNSA_ILi2EEESB_SB_EEENS5_IJSB_NSA_ILi0EEESX_EEEEENS5_IJNS4_10UnderscoreES10_S10_EEEEENS4_13SM90_TMA_LOADENS4_14ComposedLayoutINS4_7SwizzleILi1ELi4ELi3EEENS4_18smem_ptr_flag_bitsILi16EEENSU_INS5_IJNSA_ILi8EEESH_EEENS5_IJSH_SB_EEEEEEEvNS4_8identityES13_S1D_vS1E_EENS_8epilogue10collective6detail29Sm90TmaWarpSpecializedAdapterINS1H_15DefaultEpilogueISJ_SK_SK_NS1G_6thread17LinearCombinationISJ_Li1EffLNS1L_9ScaleType4KindE0ELNS_15FloatRoundStyleE2ESJ_EENS1_15EpilogueDefaultEEEEEvvEEEEvNT_6ParamsE,@"STO_CUDA_ENTRY STV_DEFAULT"
_ZN7cutlass13device_kernelINS_4gemm6kernel13GemmUniversalIN4cute5tupleIJiiiiEEENS1_10collective13CollectiveMmaINS1_34MainloopSm90TmaGmmaWarpSpecializedILi19ENS5_IJNS4_1CILi1EEESB_SB_EEENS1_35KernelTmaWarpSpecializedCooperativeEEENS5_IJNSA_ILi256EEENSA_ILi112EEENSA_ILi16EEEEEENS_10bfloat16_tENS5_IJlSB_lEEESJ_SK_NS4_8TiledMMAINS4_8MMA_AtomIJNS4_4SM904GMMA27MMA_64x16x16_F32BF16BF16_SSILNSO_5MajorE0ELSQ_0ELNSO_7ScaleInE1ELSR_1EEEEEENS4_6LayoutINS5_IJNSA_ILi2EEESB_SB_EEENS5_IJSB_NSA_ILi0EEESX_EEEEENS5_IJNS4_10UnderscoreES10_S10_EEEEENS4_13SM90_TMA_LOADENS4_14ComposedLayoutINS4_7SwizzleILi1ELi4ELi3EEENS4_18smem_ptr_flag_bitsILi16EEENSU_INS5_IJNSA_ILi8EEESH_EEENS5_IJSH_SB_EEEEEEEvNS4_8identityES13_S1D_vS1E_EENS_8epilogue10collective6detail29Sm90TmaWarpSpecializedAdapterINS1H_15DefaultEpilogueISJ_SK_SK_NS1G_6thread17LinearCombinationISJ_Li1EffLNS1L_9ScaleType4KindE0ELNS_15FloatRoundStyleE2ESJ_EENS1_15EpilogueDefaultEEEEEvvEEEEvNT_6ParamsE:
[----:B------:R-:W0:Y:S01]  /*0000*/  LDC R1, c[0x0][0x28] ;  /* 0x00000a00ff017b82 */ /* 0x000e220000000800 */
[----:B------:R-:W1:Y:S01]  /*0010*/  S2R R18, SR_TID.X ;  /* 0x0000000000127919 */ /* 0x000e620000002100 */
[----:B------:R-:W-:Y:S01]  /*0020*/  ELECT P0, URZ, PT ;  /* 0x00000000003f782f */ /* 0x000fe20003800000 */
[----:B------:R-:W-:Y:S01]  /*0030*/  BSSY B0, `(.L_x_0) ;  /* 0x000000f000007945 */ /* 0x000fe20003800000 */
[--C-:B-1----:R-:W-:Y:S02]  /*0040*/  SHF.R.U32.HI R0, RZ, 0x5, R18.reuse ;  /* 0x00000005ff007819 */ /* 0x102fe40000011612 */
[----:B------:R-:W-:-:S03]  /*0050*/  SHF.R.U32.HI R22, RZ, 0x7, R18 ;  /* 0x00000007ff167819 */ /* 0x000fc60000011612 */
[----:B------:R-:W1:Y:S04]  /*0060*/  SHFL.IDX PT, R5, R0, RZ, 0x1f ;  /* 0x00001fff00057589 */ /* 0x000e6800000e0000 */
[----:B------:R2:W3:Y:S01]  /*0070*/  SHFL.IDX PT, R8, R22, RZ, 0x1f ;  /* 0x00001fff16087589 */ /* 0x0004e200000e0000 */
[----:B-1----:R-:W-:-:S13]  /*0080*/  ISETP.NE.OR P0, PT, R5, RZ, !P0 ;  /* 0x000000ff0500720c */ /* 0x002fda0004705670 */
[----:B0-23--:R-:W-:Y:S05]  /*0090*/  @P0 BRA `(.L_x_1) ;  /* 0x0000000000200947 */ /* 0x00dfea0003800000 */
[----:B------:R-:W-:Y:S02]  /*00a0*/  ULDC.64 UR4, c[0x0][0x198] ;  /* 0x0000660000047ab9 */ /* 0x000fe40000000a00 */
[----:B------:R-:W-:Y:S02]  /*00b0*/  UIADD3 UR6, UP0, UR4, 0xf0, URZ ;  /* 0x000000f004067890 */ /* 0x000fe4000ff1e03f */
[----:B------:R-:W-:Y:S02]  /*00c0*/  UIADD3 UR4, UP1, UR4, 0x1f0, URZ ;  /* 0x000001f004047890 */ /* 0x000fe4000ff3e03f */
[----:B------:R-:W-:Y:S02]  /*00d0*/  UIADD3.X UR7, URZ, UR5, URZ, UP0, !UPT ;  /* 0x000000053f077290 */ /* 0x000fe400087fe43f */
[----:B------:R-:W-:-:S07]  /*00e0*/  UIADD3.X UR5, URZ, UR5, URZ, UP1, !UPT ;  /* 0x000000053f057290 */ /* 0x000fce0008ffe43f */
[----:B------:R0:W-:Y:S02]  /*00f0*/  UTMACCTL.PF [UR6] ;  /* 0x00000000060079b9 */ /* 0x0001e40008040000 */
[----:B------:R0:W-:Y:S02]  /*0100*/  UTMACCTL.PF [UR4] ;  /* 0x00000000040079b9 */ /* 0x0001e40008040000 */
[----:B0-----:R-:W-:Y:S01]  /*0110*/  NOP ;  /* 0x0000000000007918 */ /* 0x001fe20000000000 */
.L_x_1:
[----:B------:R-:W-:Y:S05]  /*0120*/  BSYNC B0 ;  /* 0x0000000000007941 */ /* 0x000fea0003800000 */
.L_x_0:
[----:B------:R-:W0:Y:S02]  /*0130*/  SHFL.IDX PT, R2, R0, RZ, 0x1f ;  /* 0x00001fff00027589 */ /* 0x000e2400000e0000 */
[----:B0-----:R-:W-:-:S13]  /*0140*/  ISETP.NE.AND P0, PT, R2, RZ, PT ;  /* 0x000000ff0200720c */ /* 0x001fda0003f05270 */
[----:B------:R-:W-:Y:S05]  /*0150*/  @P0 BRA `(.L_x_2) ;  /* 0x0000000000dc0947 */ /* 0x000fea0003800000 */
[----:B------:R-:W-:Y:S01]  /*0160*/  ELECT P0, URZ, PT ;  /* 0x00000000003f782f */ /* 0x000fe20003800000 */
[----:B------:R-:W-:-:S12]  /*0170*/  BSSY B0, `(.L_x_2) ;  /* 0x0000035000007945 */ /* 0x000fd80003800000 */
[----:B------:R-:W-:Y:S05]  /*0180*/  @!P0 BRA `(.L_x_3) ;  /* 0x0000000000cc8947 */ /* 0x000fea0003800000 */
[----:B------:R-:W0:Y:S01]  /*0190*/  S2UR UR8, SR_CgaCtaId ;  /* 0x00000000000879c3 */ /* 0x000e220000008800 */
[----:B------:R-:W-:Y:S01]  /*01a0*/  UMOV UR4, 0x400 ;  /* 0x0000040000047882 */ /* 0x000fe20000000000 */
[----:B------:R-:W-:Y:S01]  /*01b0*/  UMOV UR5, 0x1 ;  /* 0x0000000100057882 */ /* 0x000fe20000000000 */
[----:B------:R-:W-:Y:S02]  /*01c0*/  UMOV UR6, 0x100 ;  /* 0x0000010000067882 */ /* 0x000fe40000000000 */
[----:B------:R-:W-:-:S04]  /*01d0*/  UIADD3 UR6, -UR6, 0x100000, URZ ;  /* 0x0010000006067890 */ /* 0x000fc8000fffe13f */
[----:B------:R-:W-:Y:S02]  /*01e0*/  USHF.L.U32 UR7, UR6, 0xb, URZ ;  /* 0x0000000b06077899 */ /* 0x000fe4000800063f */
[----:B------:R-:W-:Y:S02]  /*01f0*/  USHF.L.U32 UR6, UR6, 0x1, URZ ;  /* 0x0000000106067899 */ /* 0x000fe4000800063f */
[----:B0-----:R-:W-:Y:S02]  /*0200*/  ULEA UR8, UR8, UR4, 0x18 ;  /* 0x0000000408087291 */ /* 0x001fe4000f8ec03f */
[----:B------:R-:W-:-:S04]  /*0210*/  UIADD3 UR4, -UR5, 0x100000, URZ ;  /* 0x0010000005047890 */ /* 0x000fc8000fffe13f */
[----:B------:R-:W-:Y:S02]  /*0220*/  USHF.L.U32 UR5, UR4, 0xb, URZ ;  /* 0x0000000b04057899 */ /* 0x000fe4000800063f */
[----:B------:R-:W-:Y:S01]  /*0230*/  USHF.L.U32 UR4, UR4, 0x1, URZ ;  /* 0x0000000104047899 */ /* 0x000fe2000800063f */
[----:B------:R-:W0:Y:S11]  /*0240*/  FENCE.VIEW.ASYNC.S ;  /* 0x00000000000073c6 */ /* 0x000e360000000000 */
[----:B0-----:R0:W1:Y:S01]  /*0250*/  SYNCS.EXCH.64 URZ, [UR8], UR4 ;  /* 0x00000004083f75b2 */ /* 0x0010620008000100 */
[----:B------:R0:W2:Y:S01]  /*0260*/  SYNCS.EXCH.64 URZ, [UR8+0x98], UR6 ;  /* 0x00009806083f75b2 */ /* 0x0000a20008000100 */
[----:B------:R0:W3:Y:S01]  /*0270*/  SYNCS.EXCH.64 URZ, [UR8+0x8], UR4 ;  /* 0x00000804083f75b2 */ /* 0x0000e20008000100 */
[----:B------:R0:W4:Y:S01]  /*0280*/  SYNCS.EXCH.64 URZ, [UR8+0xa0], UR6 ;  /* 0x0000a006083f75b2 */ /* 0x0001220008000100 */
[----:B------:R0:W0:Y:S01]  /*0290*/  SYNCS.EXCH.64 URZ, [UR8+0x10], UR4 ;  /* 0x00001004083f75b2 */ /* 0x0000220008000100 */
        /* <DEDUP_REMOVED lines=33> */
[----:B-1234-:R-:W-:Y:S01]  /*04b0*/  NOP ;  /* 0x0000000000007918 */ /* 0x01efe20000000000 */
.L_x_3:
[----:B0-----:R-:W-:Y:S05]  /*04c0*/  BSYNC B0 ;  /* 0x0000000000007941 */ /* 0x001fea0003800000 */
.L_x_2:
[----:B------:R-:W0:Y:S01]  /*04d0*/  SHFL.IDX PT, R0, R0, RZ, 0x1f ;  /* 0x00001fff00007589 */ /* 0x000e2200000e0000 */
[----:B------:R-:W-:Y:S01]  /*04e0*/  ELECT P0, URZ, PT ;  /* 0x00000000003f782f */ /* 0x000fe20003800000 */
[----:B------:R-:W1:Y:S01]  /*04f0*/  LDC R2, c[0x0][0x65c] ;  /* 0x00019700ff027b82 */ /* 0x000e620000000800 */
[----:B------:R-:W-:Y:S01]  /*0500*/  SHF.R.S32.HI R6, RZ, 0x1f, R5 ;  /* 0x0000001fff067819 */ /* 0x000fe20000011405 */
[----:B------:R-:W2:Y:S01]  /*0510*/  S2R R3, SR_CTAID.Y ;  /* 0x0000000000037919 */ /* 0x000ea20000002600 */
[----:B------:R-:W-:Y:S01]  /*0520*/  UMOV UR4, 0x20 ;  /* 0x0000002000047882 */ /* 0x000fe20000000000 */
[----:B------:R-:W-:Y:S01]  /*0530*/  ISETP.NE.AND P2, PT, R8, RZ, PT ;  /* 0x000000ff0800720c */ /* 0x000fe20003f45270 */
[----:B------:R-:W-:Y:S01]  /*0540*/  NOP ;  /* 0x0000000000007918 */ /* 0x000fe20000000000 */
[----:B------:R-:W3:Y:S01]  /*0550*/  S2R R4, SR_CTAID.X ;  /* 0x0000000000047919 */ /* 0x000ee20000002500 */
[----:B------:R-:W-:Y:S01]  /*0560*/  LEA.HI R6, R6, R5, RZ, 0x2 ;  /* 0x0000000506067211 */ /* 0x000fe200078f10ff */
[----:B------:R-:W-:Y:S01]  /*0570*/  NOP ;  /* 0x0000000000007918 */ /* 0x000fe20000000000 */
[----:B0-----:R-:W-:-:S02]  /*0580*/  ISETP.NE.OR P0, PT, R0, RZ, !P0 ;  /* 0x000000ff0000720c */ /* 0x001fc40004705670 */
[----:B-1----:R-:W-:-:S04]  /*0590*/  ISETP.NE.AND P3, PT, R2, 0x1, PT ;  /* 0x000000010200780c */ /* 0x002fc80003f65270 */
[----:B------:R-:W-:Y:S02]  /*05a0*/  P2R R0, PR, RZ, 0x8 ;  /* 0x00000008ff007803 */ /* 0x000fe40000000000 */
[----:B------:R-:W-:-:S05]  /*05b0*/  LOP3.LUT R0, R6, 0xfffffffc, RZ, 0xc0, !PT ;  /* 0xfffffffc06007812 */ /* 0x000fca00078ec0ff */
[----:B------:R-:W-:Y:S01]  /*05c0*/  VOTEU.ALL UP0, P0 ;  /* 0x00000000003f7886 */ /* 0x000fe20000000000 */
[----:B------:R-:W-:Y:S01]  /*05d0*/  IMAD.IADD R0, R5, 0x1, -R0 ;  /* 0x0000000105007824 */ /* 0x000fe200078e0a00 */
[----:B------:R-:W3:Y:S01]  /*05e0*/  @P3 LDC R17, c[0x0][0x10] ;  /* 0x00000400ff113b82 */ /* 0x000ee20000000800 */
[----:B------:R-:W-:Y:S01]  /*05f0*/  VOTEU.ALL UP1, P0 ;  /* 0x00000000003f7886 */ /* 0x000fe20000020000 */
[----:B--2---:R-:W-:Y:S01]  /*0600*/  @P3 IMAD.MOV.U32 R6, RZ, RZ, R3 ;  /* 0x000000ffff063224 */ /* 0x004fe200078e0003 */
[----:B------:R-:W-:Y:S01]  /*0610*/  @!UP0 UMOV UR6, 0x400 ;  /* 0x0000040000068882 */ /* 0x000fe20000000000 */
[----:B------:R-:W-:-:S04]  /*0620*/  @!UP0 UIADD3 UR4, -UR4, 0x100000, URZ ;  /* 0x0010000004048890 */ /* 0x000fc8000fffe13f */
[----:B------:R-:W-:Y:S02]  /*0630*/  @!UP0 USHF.L.U32 UR5, UR4, 0xb, URZ ;  /* 0x0000000b04058899 */ /* 0x000fe4000800063f */
[----:B------:R-:W-:Y:S01]  /*0640*/  @!UP0 USHF.L.U32 UR4, UR4, 0x1, URZ ;  /* 0x0000000104048899 */ /* 0x000fe2000800063f */
[----:B------:R-:W-:Y:S02]  /*0650*/  @P3 IMAD.MOV.U32 R7, RZ, RZ, RZ ;  /* 0x000000ffff073224 */ /* 0x000fe400078e00ff */
[----:B------:R-:W-:Y:S01]  /*0660*/  IMAD.MOV.U32 R5, RZ, RZ, RZ ;  /* 0x000000ffff057224 */ /* 0x000fe200078e00ff */
[----:B------:R-:W0:Y:S01]  /*0670*/  @!UP0 S2UR UR7, SR_CgaCtaId ;  /* 0x00000000000789c3 */ /* 0x000e220000008800 */
[----:B------:R-:W-:-:S07]  /*0680*/  @P3 IMAD.MOV.U32 R11, RZ, RZ, RZ ;  /* 0x000000ffff0b3224 */ /* 0x000fce00078e00ff */
[----:B------:R-:W1:Y:S01]  /*0690*/  @!P3 LDC R9, c[0x0][0xc] ;  /* 0x00000300ff09bb82 */ /* 0x000e620000000800 */
[----:B---3--:R-:W-:-:S04]  /*06a0*/  @P3 IMAD.WIDE.U32 R16, R4, R17, R6 ;  /* 0x0000001104103225 */ /* 0x008fc800078e0006 */
[----:B------:R-:W-:Y:S01]  /*06b0*/  @P3 IMAD.IADD R17, R17, 0x1, R11 ;  /* 0x0000000111113824 */ /* 0x000fe200078e020b */
[----:B0-----:R-:W-:Y:S01]  /*06c0*/  @!UP0 ULEA UR6, UR7, UR6, 0x18 ;  /* 0x0000000607068291 */ /* 0x001fe2000f8ec03f */
[----:B------:R-:W-:Y:S01]  /*06d0*/  VOTEU.ALL UP0, P0 ;  /* 0x00000000003f7886 */ /* 0x000fe20000000000 */
[----:B------:R-:W-:-:S04]  /*06e0*/  ISETP.NE.AND P0, PT, R0, 0x3, PT ;  /* 0x000000030000780c */ /* 0x000fc80003f05270 */
[----:B------:R-:W-:Y:S01]  /*06f0*/  ISETP.EQ.OR P0, PT, R0, RZ, !P0 ;  /* 0x000000ff0000720c */ /* 0x000fe20004702670 */
[----:B-1----:R-:W-:-:S03]  /*0700*/  @!P3 IMAD.WIDE.U32 R6, R9, R3, R4 ;  /* 0x000000030906b225 */ /* 0x002fc600078e0004 */
[C---:B------:R-:W-:Y:S01]  /*0710*/  ISETP.EQ.AND P0, PT, R8.reuse, RZ, P0 ;  /* 0x000000ff0800720c */ /* 0x040fe20000702270 */
[----:B------:R-:W-:Y:S01]  /*0720*/  VIADD R8, R8, 0xffffffff ;  /* 0xffffffff08087836 */ /* 0x000fe20000000000 */
[----:B------:R-:W0:Y:S02]  /*0730*/  FENCE.VIEW.ASYNC.S ;  /* 0x00000000000073c6 */ /* 0x000e240000000000 */
[----:B0-----:R0:W1:Y:S01]  /*0740*/  @!UP0 SYNCS.EXCH.64 URZ, [UR6+0x140], UR4 ;  /* 0x00014004063f85b2 */ /* 0x0010620008000100 */
[----:B------:R-:W-:Y:S01]  /*0750*/  @!P3 IMAD.MOV.U32 R16, RZ, RZ, R6 ;  /* 0x000000ffff10b224 */ /* 0x000fe200078e0006 */
[----:B------:R-:W-:Y:S01]  /*0760*/  SEL R19, RZ, 0x1, !P0 ;  /* 0x00000001ff137807 */ /* 0x000fe20004000000 */
[----:B------:R-:W-:Y:S01]  /*0770*/  @!P3 IMAD.MOV.U32 R17, RZ, RZ, R7 ;  /* 0x000000ffff11b224 */ /* 0x000fe200078e0007 */
[----:B------:R-:W-:-:S04]  /*0780*/  ISETP.GE.U32.AND P1, PT, R8, 0x2, PT ;  /* 0x000000020800780c */ /* 0x000fc80003f26070 */
[----:B------:R-:W-:Y:S01]  /*0790*/  SEL R19, R19, 0x2, P1 ;  /* 0x0000000213137807 */ /* 0x000fe20000800000 */
[----:B------:R0:W1:Y:S01]  /*07a0*/  @!UP1 SYNCS.EXCH.64 URZ, [UR6+0x148], UR4 ;  /* 0x00014804063f95b2 */ /* 0x0000620008000100 */
[----:B------:R-:W-:Y:S01]  /*07b0*/  NOP ;  /* 0x0000000000007918 */ /* 0x000fe20000000000 */
[----:B-1----:R-:W-:Y:S06]  /*07c0*/  BAR.SYNC.DEFER_BLOCKING 0x0 ;  /* 0x0000000000007b1d */ /* 0x002fec0000010000 */
[----:B------:R-:W-:Y:S05]  /*07d0*/  @!P2 BRA `(.L_x_4) ;  /* 0x000000900060a947 */ /* 0x000fea0003800000 */
[----:B------:R-:W-:-:S13]  /*07e0*/  ISETP.GT.U32.AND P0, PT, R8, 0x1, PT ;  /* 0x000000010800780c */ /* 0x000fda0003f04070 */
[----:B0-----:R-:W-:Y:S05]  /*07f0*/  @P0 EXIT ;  /* 0x000000000000094d */ /* 0x001fea0003800000 */
[----:B------:R-:W-:Y:S01]  /*0800*/  ULDC.64 UR4, c[0x0][0x650] ;  /* 0x0001940000047ab9 */ /* 0x000fe20000000a00 */
[----:B------:R-:W-:Y:S01]  /*0810*/  PRMT R0, RZ, 0x7610, R0 ;  /* 0x00007610ff007816 */ /* 0x000fe20000000000 */
[----:B------:R-:W-:Y:S01]  /*0820*/  IMAD.MOV.U32 R138, RZ, RZ, -0x1 ;  /* 0xffffffffff8a7424 */ /* 0x000fe200078e00ff */
[----:B------:R-:W-:Y:S01]  /*0830*/  ISETP.GE.U32.AND P0, PT, R16, UR4, PT ;  /* 0x0000000410007c0c */ /* 0x000fe2000bf06070 */
[----:B------:R-:W-:Y:S02]  /*0840*/  IMAD.MOV.U32 R139, RZ, RZ, -0x1 ;  /* 0xffffffffff8b7424 */ /* 0x000fe400078e00ff */
[----:B------:R-:W-:Y:S01]  /*0850*/  IMAD.MOV.U32 R23, RZ, RZ, -0x1 ;  /* 0xffffffffff177424 */ /* 0x000fe200078e00ff */
[----:B------:R-:W-:-:S13]  /*0860*/  ISETP.GE.U32.AND.EX P0, PT, R17, UR5, PT, P0 ;  /* 0x0000000511007c0c */ /* 0x000fda000bf06100 */
[----:B------:R-:W-:Y:S05]  /*0870*/  @P0 BRA `(.L_x_5) ;  /* 0x0000000400540947 */ /* 0x000fea0003800000 */
[----:B------:R-:W0:Y:S01]  /*0880*/  LDC.64 R14, c[0x0][0x628] ;  /* 0x00018a00ff0e7b82 */ /* 0x000e220000000a00 */
[----:B------:R-:W-:Y:S02]  /*0890*/  IMAD.MOV.U32 R6, RZ, RZ, R16 ;  /* 0x000000ffff067224 */ /* 0x000fe400078e0010 */
[----:B------:R-:W-:-:S05]  /*08a0*/  IMAD.MOV.U32 R7, RZ, RZ, R17 ;  /* 0x000000ffff077224 */ /* 0x000fca00078e0011 */
[----:B------:R-:W1:Y:S08]  /*08b0*/  LDC R0, c[0x0][0x630] ;  /* 0x00018c00ff007b82 */ /* 0x000e700000000800 */
[----:B------:R-:W2:Y:S01]  /*08c0*/  LDC.64 R20, c[0x0][0x620] ;  /* 0x00018800ff147b82 */ /* 0x000ea20000000a00 */
[----:B0-----:R-:W-:-:S04]  /*08d0*/  ISETP.NE.U32.AND P0, PT, R14, RZ, PT ;  /* 0x000000ff0e00720c */ /* 0x001fc80003f05070 */
[----:B------:R-:W-:-:S13]  /*08e0*/  ISETP.NE.AND.EX P0, PT, R15, RZ, PT, P0 ;  /* 0x000000ff0f00720c */ /* 0x000fda0003f05300 */
[----:B-12---:R-:W-:Y:S05]  /*08f0*/  @!P0 BRA `(.L_x_6) ;  /* 0x0000000000288947 */ /* 0x006fea0003800000 */
[----:B------:R-:W0:Y:S02]  /*0900*/  LDC R11, c[0x0][0x634] ;  /* 0x00018d00ff0b7b82 */ /* 0x000e240000000800 */
[----:B0-----:R-:W-:-:S05]  /*0910*/  IADD3 R11, P0, R16, R11, RZ ;  /* 0x0000000b100b7210 */ /* 0x001fca0007f1e0ff */
[----:B------:R-:W-:-:S04]  /*0920*/  IMAD.X R13, RZ, RZ, R17, P0 ;  /* 0x000000ffff0d7224 */ /* 0x000fc800000e0611 */
[----:B------:R-:W-:-:S04]  /*0930*/  IMAD.WIDE.U32 R6, R13, R14, RZ ;  /* 0x0000000e0d067225 */ /* 0x000fc800078e00ff */
[----:B------:R-:W-:-:S04]  /*0940*/  IMAD.WIDE.U32 R8, P0, R11, R15, R6 ;  /* 0x0000000f0b087225 */ /* 0x000fc80007800006 */
[----:B------:R-:W-:-:S04]  /*0950*/  IMAD.WIDE.U32 R6, R11, R14, RZ ;  /* 0x0000000e0b067225 */ /* 0x000fc800078e00ff */
[----:B------:R-:W-:Y:S01]  /*0960*/  IMAD.X R11, RZ, RZ, RZ, P0 ;  /* 0x000000ffff0b7224 */ /* 0x000fe200000e06ff */
[----:B------:R-:W-:Y:S01]  /*0970*/  IADD3 RZ, P0, R7, R8, RZ ;  /* 0x0000000807ff7210 */ /* 0x000fe20007f1e0ff */
[----:B------:R-:W-:-:S04]  /*0980*/  IMAD.MOV.U32 R10, RZ, RZ, R9 ;  /* 0x000000ffff0a7224 */ /* 0x000fc800078e0009 */
[----:B------:R-:W-:-:S08]  /*0990*/  IMAD.WIDE.U32.X R6, R13, R15, R10, P0 ;  /* 0x0000000f0d067225 */ /* 0x000fd000000e040a */
.L_x_6:
[-CC-:B------:R-:W-:Y:S01]  /*09a0*/  SHF.R.U64 R23, R6, R0.reuse, R7.reuse ;  /* 0x0000000006177219 */ /* 0x180fe20000001207 */
[----:B------:R-:W0:Y:S01]  /*09b0*/  LDC R10, c[0x0][0x618] ;  /* 0x00018600ff0a7b82 */ /* 0x000e220000000800 */
[----:B------:R-:W-:Y:S01]  /*09c0*/  SHF.R.U32.HI R5, RZ, R0, R7 ;  /* 0x00000000ff057219 */ /* 0x000fe20000011607 */
[----:B------:R-:W-:Y:S01]  /*09d0*/  ULDC UR4, c[0x0][0x150] ;  /* 0x0000540000047ab9 */ /* 0x000fe20000000800 */
[----:B------:R-:W-:Y:S02]  /*09e0*/  IADD3 R9, P0, RZ, -R23, RZ ;  /* 0x80000017ff097210 */ /* 0x000fe40007f1e0ff */
[----:B------:R-:W-:-:S03]  /*09f0*/  I2FP.F32.U32 R0, R4 ;  /* 0x0000000400007245 */ /* 0x000fc60000201000 */
[----:B------:R-:W1:Y:S01]  /*0a00*/  LDC.64 R28, c[0x0][0x640] ;  /* 0x00019000ff1c7b82 */ /* 0x000e620000000a00 */
[----:B------:R-:W-:Y:S02]  /*0a10*/  IMAD.X R11, RZ, RZ, ~R5, P0 ;  /* 0x000000ffff0b7224 */ /* 0x000fe400000e0e05 */
[----:B------:R-:W-:Y:S01]  /*0a20*/  FMUL R0, R0, UR4 ;  /* 0x0000000400007c20 */ /* 0x000fe20008400000 */
[----:B------:R-:W-:Y:S01]  /*0a30*/  IMAD.WIDE.U32 R6, R9, R20, R16 ;  /* 0x0000001409067225 */ /* 0x000fe200078e0010 */
[----:B------:R-:W-:-:S03]  /*0a40*/  ULDC UR4, c[0x0][0x154] ;  /* 0x0000550000047ab9 */ /* 0x000fc60000000800 */
[----:B------:R-:W-:Y:S01]  /*0a50*/  IMAD R8, R11, R20, RZ ;  /* 0x000000140b087224 */ /* 0x000fe200078e02ff */
[----:B------:R-:W2:Y:S01]  /*0a60*/  LDC R5, c[0x0][0x144] ;  /* 0x00005100ff057b82 */ /* 0x000ea20000000800 */
[----:B------:R-:W3:Y:S02]  /*0a70*/  F2I.U32.TRUNC.NTZ R0, R0 ;  /* 0x0000000000007305 */ /* 0x000ee4000020f000 */
[----:B------:R-:W-:-:S04]  /*0a80*/  IMAD R9, R9, R21, R8 ;  /* 0x0000001509097224 */ /* 0x000fc800078e0208 */
[----:B------:R-:W-:Y:S01]  /*0a90*/  IMAD.IADD R7, R7, 0x1, R9 ;  /* 0x0000000107077824 */ /* 0x000fe200078e0209 */
[----:B------:R-:W4:Y:S01]  /*0aa0*/  LDC R12, c[0x0][0x608] ;  /* 0x00018200ff0c7b82 */ /* 0x000f220000000800 */
[----:B------:R-:W-:-:S03]  /*0ab0*/  IMAD.MOV.U32 R9, RZ, RZ, -0x1 ;  /* 0xffffffffff097424 */ /* 0x000fc600078e00ff */
[-CC-:B0-----:R-:W-:Y:S02]  /*0ac0*/  SHF.R.U64 R20, R6, R10.reuse, R7.reuse ;  /* 0x0000000a06147219 */ /* 0x181fe40000001207 */
[----:B------:R-:W-:Y:S02]  /*0ad0*/  I2FP.F32.U32 R6, R3 ;  /* 0x0000000300067245 */ /* 0x000fe40000201000 */
[----:B------:R-:W0:Y:S01]  /*0ae0*/  LDC R26, c[0x0][0x658] ;  /* 0x00019600ff1a7b82 */ /* 0x000e220000000800 */
[----:B-1----:R-:W-:Y:S01]  /*0af0*/  ISETP.NE.U32.AND P0, PT, R28, RZ, PT ;  /* 0x000000ff1c00720c */ /* 0x002fe20003f05070 */
[----:B---3--:R-:W-:Y:S01]  /*0b00*/  IMAD.MOV R8, RZ, RZ, -R0 ;  /* 0x000000ffff087224 */ /* 0x008fe200078e0a00 */
[----:B------:R-:W-:Y:S01]  /*0b10*/  SHF.R.U32.HI R7, RZ, R10, R7 ;  /* 0x0000000aff077219 */ /* 0x000fe20000011607 */
[----:B------:R-:W-:Y:S01]  /*0b20*/  FMUL R6, R6, UR4 ;  /* 0x0000000406067c20 */ /* 0x000fe20008400000 */
[----:B------:R-:W-:-:S03]  /*0b30*/  ISETP.NE.AND.EX P0, PT, R29, RZ, PT, P0 ;  /* 0x000000ff1d00720c */ /* 0x000fc60003f05300 */
[----:B------:R-:W1:Y:S01]  /*0b40*/  LDC R14, c[0x0][0x148] ;  /* 0x00005200ff0e7b82 */ /* 0x000e620000000800 */
[----:B--2---:R-:W-:-:S07]  /*0b50*/  IMAD R0, R5, R8, R4 ;  /* 0x0000000805007224 */ /* 0x004fce00078e0204 */
[----:B------:R-:W2:Y:S01]  /*0b60*/  LDC R24, c[0x0][0x600] ;  /* 0x00018000ff187b82 */ /* 0x000ea20000000800 */
[-CC-:B----4-:R-:W-:Y:S02]  /*0b70*/  SHF.R.U64 R30, R20, R12.reuse, R7.reuse ;  /* 0x0000000c141e7219 */ /* 0x190fe40000001207 */
[----:B------:R-:W-:Y:S01]  /*0b80*/  SHF.R.U32.HI R5, RZ, R12, R7 ;  /* 0x0000000cff057219 */ /* 0x000fe20000011607 */
[----:B------:R-:W-:Y:S01]  /*0b90*/  IMAD.MOV.U32 R7, RZ, RZ, 0x1 ;  /* 0x00000001ff077424 */ /* 0x000fe200078e00ff */
[----:B------:R3:W4:Y:S03]  /*0ba0*/  F2I.U32.TRUNC.NTZ R12, R6 ;  /* 0x00000006000c7305 */ /* 0x000726000020f000 */
[----:B------:R-:W1:Y:S01]  /*0bb0*/  LDC R15, c[0x0][0x648] ;  /* 0x00019200ff0f7b82 */ /* 0x000e620000000800 */
[-C--:B0-----:R-:W-:Y:S02]  /*0bc0*/  SHF.L.U32 R4, R9, R26.reuse, RZ ;  /* 0x0000001a09047219 */ /* 0x081fe400000006ff */
[----:B------:R-:W-:-:S02]  /*0bd0*/  SHF.R.U64 R32, R30, R26, R5 ;  /* 0x0000001a1e207219 */ /* 0x000fc40000001205 */
[----:B------:R-:W-:Y:S02]  /*0be0*/  LOP3.LUT R11, RZ, R4, RZ, 0x33, !PT ;  /* 0x00000004ff0b7212 */ /* 0x000fe400078e33ff */
[-C--:B------:R-:W-:Y:S01]  /*0bf0*/  SHF.R.U32.HI R5, RZ, R26.reuse, R5 ;  /* 0x0000001aff057219 */ /* 0x080fe20000011605 */
[----:B------:R-:W0:Y:S01]  /*0c00*/  LDC R21, c[0x0][0x638] ;  /* 0x00018e00ff157b82 */ /* 0x000e220000000800 */
[----:B------:R-:W-:Y:S01]  /*0c10*/  SHF.L.U32 R10, R7, R26, RZ ;  /* 0x0000001a070a7219 */ /* 0x000fe200000006ff */
[----:B------:R-:W-:-:S06]  /*0c20*/  IMAD.MOV.U32 R4, RZ, RZ, R32 ;  /* 0x000000ffff047224 */ /* 0x000fcc00078e0020 */
[----:B------:R-:W0:Y:S01]  /*0c30*/  LDC R138, c[0x0][0x610] ;  /* 0x00018400ff8a7b82 */ /* 0x000e220000000800 */
[----:B---34-:R-:W-:Y:S05]  /*0c40*/  @!P0 BRA `(.L_x_7) ;  /* 0x0000000000288947 */ /* 0x018fea0003800000 */
[----:B------:R-:W3:Y:S02]  /*0c50*/  LDC R9, c[0x0][0x64c] ;  /* 0x00019300ff097b82 */ /* 0x000ee40000000800 */
[----:B---3--:R-:W-:-:S05]  /*0c60*/  IADD3 R9, P0, R32, R9, RZ ;  /* 0x0000000920097210 */ /* 0x008fca0007f1e0ff */
        /* <DEDUP_REMOVED lines=8> */
.L_x_7:
[----:B-1----:R-:W-:Y:S01]  /*0cf0*/  SHF.R.U64 R4, R4, R15, R5 ;  /* 0x0000000f04047219 */ /* 0x002fe20000001205 */
[----:B--2---:R-:W-:Y:S01]  /*0d00*/  VIADD R5, R24, 0xffffffff ;  /* 0xffffffff18057836 */ /* 0x004fe20000000000 */
[----:B------:R-:W-:Y:S01]  /*0d10*/  LOP3.LUT R11, R30, R11, RZ, 0xc0, !PT ;  /* 0x0000000b1e0b7212 */ /* 0x000fe200078ec0ff */
[----:B------:R-:W-:Y:S02]  /*0d20*/  IMAD.MOV R12, RZ, RZ, -R12 ;  /* 0x000000ffff0c7224 */ /* 0x000fe400078e0a0c */
[----:B------:R-:W-:Y:S01]  /*0d30*/  IMAD.MOV R6, RZ, RZ, -R4 ;  /* 0x000000ffff067224 */ /* 0x000fe200078e0a04 */
[----:B------:R-:W-:Y:S01]  /*0d40*/  LOP3.LUT R5, R20, R5, RZ, 0xc0, !PT ;  /* 0x0000000514057212 */ /* 0x000fe200078ec0ff */
[----:B------:R-:W-:Y:S02]  /*0d50*/  @P3 IMAD R0, R14, R12, R3 ;  /* 0x0000000c0e003224 */ /* 0x000fe400078e0203 */
[----:B------:R-:W-:Y:S02]  /*0d60*/  IMAD R11, R10, R4, R11 ;  /* 0x000000040a0b7224 */ /* 0x000fe400078e020b */
[----:B0-----:R-:W-:-:S02]  /*0d70*/  IMAD R3, R6, R21, R32 ;  /* 0x0000001506037224 */ /* 0x001fc400078e0220 */
[----:B------:R-:W-:Y:S02]  /*0d80*/  IMAD R138, R11, R138, R0 ;  /* 0x0000008a0b8a7224 */ /* 0x000fe400078e0200 */
[----:B------:R-:W-:Y:S02]  /*0d90*/  IMAD R3, R3, R24, R5 ;  /* 0x0000001803037224 */ /* 0x000fe400078e0205 */
[----:B------:R-:W-:-:S03]  /*0da0*/  IMAD.MOV.U32 R0, RZ, RZ, 0x1 ;  /* 0x00000001ff007424 */ /* 0x000fc600078e00ff */
[----:B------:R-:W-:Y:S02]  /*0db0*/  SEL R139, R3, R138, !P3 ;  /* 0x0000008a038b7207 */ /* 0x000fe40005800000 */
[----:B------:R-:W-:-:S07]  /*0dc0*/  SEL R138, R138, R3, !P3 ;  /* 0x000000038a8a7207 */ /* 0x000fce0005800000 */
.L_x_5:
[----:B------:R-:W-:-:S08]  /*0dd0*/  NOP ;  /* 0x0000000000007918 */ /* 0x000fd00000000000 */
[----:B------:R-:W0:Y:S02]  /*0de0*/  USETMAXREG.TRY_ALLOC.CTAPOOL UP0, 0xe8 ;  /* 0x000000e8000079c8 */ /* 0x000e240008000600 */
[----:B0-----:R-:W-:-:S13]  /*0df0*/  PLOP3.LUT P0, PT, PT, PT, UP0, 0x80, 0x0 ;  /* 0x000000000000781c */ /* 0x001fda0003f0f008 */
[----:B------:R-:W-:Y:S05]  /*0e00*/  @!P0 BRA `(.L_x_5) ;  /* 0xfffffffc00f08947 */ /* 0x000fea000383ffff */
[----:B------:R-:W-:Y:S01]  /*0e10*/  ULDC.64 UR4, c[0x0][0x598] ;  /* 0x0001660000047ab9 */ /* 0x000fe20000000a00 */
[----:B------:R-:W-:Y:S01]  /*0e20*/  ULDC.64 UR36, c[0x0][0x208] ;  /* 0x0000820000247ab9 */ /* 0x000fe20000000a00 */
[----:B------:R-:W-:-:S04]  /*0e30*/  ISETP.NE.U32.AND P0, PT, RZ, UR4, PT ;  /* 0x00000004ff007c0c */ /* 0x000fc8000bf05070 */
[----:B------:R-:W-:-:S13]  /*0e40*/  ISETP.NE.AND.EX P0, PT, RZ, UR5, PT, P0 ;  /* 0x00000005ff007c0c */ /* 0x000fda000bf05300 */
[----:B------:R-:W-:Y:S05]  /*0e50*/  @!P0 BRA `(.L_x_8) ;  /* 0x00000000001c8947 */ /* 0x000fea0003800000 */
[----:B------:R-:W0:Y:S02]  /*0e60*/  LDC.64 R4, c[0x0][0x598] ;  /* 0x00016600ff047b82 */ /* 0x000e240000000a00 */
[----:B0-----:R-:W2:Y:S02]  /*0e70*/  LDG.E.64 R4, desc[UR36][R4.64] ;  /* 0x0000002404047981 */ /* 0x001ea4000c1e1b00 */
[----:B--2---:R-:W-:-:S04]  /*0e80*/  ISETP.NE.U32.AND P0, PT, R4, RZ, PT ;  /* 0x000000ff0400720c */ /* 0x004fc80003f05070 */
[----:B------:R-:W-:-:S13]  /*0e90*/  ISETP.NE.AND.EX P0, PT, R5, RZ, PT, P0 ;  /* 0x000000ff0500720c */ /* 0x000fda0003f05300 */
[----:B------:R-:W-:Y:S05]  /*0ea0*/  @!P0 BRA `(.L_x_8) ;  /* 0x0000000000088947 */ /* 0x000fea0003800000 */
[----:B------:R0:W5:Y:S01]  /*0eb0*/  LD.E R136, desc[UR36][R4.64] ;  /* 0x0000002404887980 */ /* 0x000162000c101900 */
[----:B------:R-:W-:Y:S05]  /*0ec0*/  BRA `(.L_x_9) ;  /* 0x0000000000247947 */ /* 0x000fea0003800000 */
.L_x_8:
[----:B------:R-:W-:Y:S02]  /*0ed0*/  ULDC.64 UR4, c[0x0][0x588] ;  /* 0x0001620000047ab9 */ /* 0x000fe40000000a00 */
[----:B------:R-:W-:-:S04]  /*0ee0*/  ISETP.NE.U32.AND P0, PT, RZ, UR4, PT ;  /* 0x00000004ff007c0c */ /* 0x000fc8000bf05070 */
[----:B------:R-:W-:-:S13]  /*0ef0*/  ISETP.NE.AND.EX P0, PT, RZ, UR5, PT, P0 ;  /* 0x00000005ff007c0c */ /* 0x000fda000bf05300 */
[----:B------:R-:W-:Y:S05]  /*0f00*/  @!P0 BRA `(.L_x_10) ;  /* 0x00000000000c8947 */ /* 0x000fea0003800000 */
[----:B------:R-:W0:Y:S02]  /*0f10*/  LDC.64 R136, c[0x0][0x588] ;  /* 0x00016200ff887b82 */ /* 0x000e240000000a00 */
[----:B0-----:R1:W5:Y:S01]  /*0f20*/  LDG.E R136, desc[UR36][R136.64] ;  /* 0x0000002488887981 */ /* 0x001362000c1e1900 */
[----:B------:R-:W-:Y:S05]  /*0f30*/  BRA `(.L_x_9) ;  /* 0x0000000000087947 */ /* 0x000fea0003800000 */
.L_x_10:
[----:B------:R-:W-:Y:S02]  /*0f40*/  ULDC UR4, c[0x0][0x580] ;  /* 0x0001600000047ab9 */ /* 0x000fe40000000800 */
[----:B------:R-:W-:-:S07]  /*0f50*/  IMAD.U32 R136, RZ, RZ, UR4 ;  /* 0x00000004ff887e24 */ /* 0x000fce000f8e00ff */
.L_x_9:
[----:B------:R-:W-:Y:S02]  /*0f60*/  ULDC.64 UR4, c[0x0][0x5a0] ;  /* 0x0001680000047ab9 */ /* 0x000fe40000000a00 */
[----:B------:R-:W-:-:S04]  /*0f70*/  ISETP.NE.U32.AND P0, PT, RZ, UR4, PT ;  /* 0x00000004ff007c0c */ /* 0x000fc8000bf05070 */
[----:B------:R-:W-:-:S13]  /*0f80*/  ISETP.NE.AND.EX P0, PT, RZ, UR5, PT, P0 ;  /* 0x00000005ff007c0c */ /* 0x000fda000bf05300 */
[----:B------:R-:W-:Y:S05]  /*0f90*/  @!P0 BRA `(.L_x_11) ;  /* 0x00000000001c8947 */ /* 0x000fea0003800000 */
[----:B0-----:R-:W0:Y:S02]  /*0fa0*/  LDC.64 R4, c[0x0][0x5a0] ;  /* 0x00016800ff047b82 */ /* 0x001e240000000a00 */
[----:B0-----:R-:W2:Y:S02]  /*0fb0*/  LDG.E.64 R4, desc[UR36][R4.64] ;  /* 0x0000002404047981 */ /* 0x001ea4000c1e1b00 */
[----:B--2---:R-:W-:-:S04]  /*0fc0*/  ISETP.NE.U32.AND P0, PT, R4, RZ, PT ;  /* 0x000000ff0400720c */ /* 0x004fc80003f05070 */
[----:B------:R-:W-:-:S13]  /*0fd0*/  ISETP.NE.AND.EX P0, PT, R5, RZ, PT, P0 ;  /* 0x000000ff0500720c */ /* 0x000fda0003f05300 */
[----:B------:R-:W-:Y:S05]  /*0fe0*/  @!P0 BRA `(.L_x_11) ;  /* 0x0000000000088947 */ /* 0x000fea0003800000 */
[----:B-1----:R0:W5:Y:S01]  /*0ff0*/  LD.E R137, desc[UR36][R4.64] ;  /* 0x0000002404897980 */ /* 0x002162000c101900 */
[----:B------:R-:W-:Y:S05]  /*1000*/  BRA `(.L_x_12) ;  /* 0x0000000000247947 */ /* 0x000fea0003800000 */
.L_x_11:
[----:B------:R-:W-:Y:S02]  /*1010*/  ULDC.64 UR4, c[0x0][0x590] ;  /* 0x0001640000047ab9 */ /* 0x000fe40000000a00 */
[----:B------:R-:W-:-:S04]  /*1020*/  ISETP.NE.U32.AND P0, PT, RZ, UR4, PT ;  /* 0x00000004ff007c0c */ /* 0x000fc8000bf05070 */
[----:B------:R-:W-:-:S13]  /*1030*/  ISETP.NE.AND.EX P0, PT, RZ, UR5, PT, P0 ;  /* 0x00000005ff007c0c */ /* 0x000fda000bf05300 */
[----:B------:R-:W-:Y:S05]  /*1040*/  @!P0 BRA `(.L_x_13) ;  /* 0x00000000000c8947 */ /* 0x000fea0003800000 */
[----:B0-----:R-:W1:Y:S02]  /*1050*/  LDC.64 R4, c[0x0][0x590] ;  /* 0x00016400ff047b82 */ /* 0x001e640000000a00 */
[----:B-1----:R1:W5:Y:S01]  /*1060*/  LDG.E R137, desc[UR36][R4.64] ;  /* 0x0000002404897981 */ /* 0x002362000c1e1900 */
[----:B------:R-:W-:Y:S05]  /*1070*/  BRA `(.L_x_12) ;  /* 0x0000000000087947 */ /* 0x000fea0003800000 */
.L_x_13:
[----:B------:R-:W-:Y:S02]  /*1080*/  ULDC UR4, c[0x0][0x584] ;  /* 0x0001610000047ab9 */ /* 0x000fe40000000800 */
[----:B-1----:R-:W-:-:S07]  /*1090*/  IMAD.U32 R137, RZ, RZ, UR4 ;  /* 0x00000004ff897e24 */ /* 0x002fce000f8e00ff */
.L_x_12:
[----:B------:R-:W-:-:S13]  /*10a0*/  LOP3.LUT P0, RZ, R0, 0xff, RZ, 0xc0, !PT ;  /* 0x000000ff00ff7812 */ /* 0x000fda000780c0ff */
[----:B------:R-:W-:Y:S05]  /*10b0*/  @!P0 EXIT ;  /* 0x000000000000894d */ /* 0x000fea0003800000 */
[----:B------:R-:W-:Y:S01]  /*10c0*/  ULDC UR4, c[0x0][0x28c] ;  /* 0x0000a30000047ab9 */ /* 0x000fe20000000800 */
[----:B------:R-:W-:Y:S01]  /*10d0*/  LOP3.LUT R148, R19, 0x1, RZ, 0xfc, !PT ;  /* 0x0000000113947812 */ /* 0x000fe200078efcff */
[----:B------:R-:W-:Y:S01]  /*10e0*/  UIADD3 UR4, UR4, 0xf, URZ ;  /* 0x0000000f04047890 */ /* 0x000fe2000fffe03f */
[----:B------:R-:W-:Y:S01]  /*10f0*/  UMOV UR38, URZ ;  /* 0x0000003f00267c82 */ /* 0x000fe20008000000 */
[----:B------:R-:W-:Y:S02]  /*1100*/  UMOV UR39, URZ ;  /* 0x0000003f00277c82 */ /* 0x000fe40008000000 */
[----:B------:R-:W-:-:S04]  /*1110*/  USHF.R.S32.HI UR5, URZ, 0x1f, UR4 ;  /* 0x0000001f3f057899 */ /* 0x000fc80008011404 */
[----:B------:R-:W-:-:S04]  /*1120*/  ULEA.HI UR5, UR5, UR4, URZ, 0x4 ;  /* 0x0000000405057291 */ /* 0x000fc8000f8f203f */
[----:B------:R-:W-:-:S12]  /*1130*/  USHF.R.S32.HI UR40, URZ, 0x4, UR5 ;  /* 0x000000043f287899 */ /* 0x000fd80008011405 */
.L_x_253:
[----:B------:R-:W-:Y:S01]  /*1140*/  LOP3.LUT R0, R18, 0x80, RZ, 0xc0, !PT ;  /* 0x0000008012007812 */ /* 0x000fe200078ec0ff */
[----:B------:R-:W2:Y:S01]  /*1150*/  S2UR UR6, SR_CgaCtaId ;  /* 0x00000000000679c3 */ /* 0x000ea20000008800 */
[----:B------:R-:W-:Y:S02]  /*1160*/  UMOV UR41, 0x400 ;  /* 0x0000040000297882 */ /* 0x000fe40000000000 */
[----:B------:R-:W-:-:S06]  /*1170*/  SHF.R.U32.HI R0, RZ, 0x7, R0 ;  /* 0x00000007ff007819 */ /* 0x000fcc0000011600 */
[----:B---3--:R-:W3:Y:S01]  /*1180*/  SHFL.IDX PT, R0, R0, RZ, 0x1f ;  /* 0x00001fff00007589 */ /* 0x008ee200000e0000 */
[----:B--2---:R-:W-:Y:S01]  /*1190*/  ULEA UR41, UR6, UR41, 0x18 ;  /* 0x0000002906297291 */ /* 0x004fe2000f8ec03f */
[----:B---3--:R-:W-:-:S13]  /*11a0*/  R2UR UR4, R0 ;  /* 0x00000000000472ca */ /* 0x008fda00000e0000 */
[----:B------:R-:W-:-:S04]  /*11b0*/  ULEA.HI UR5, UR4, UR4, URZ, 0x1 ;  /* 0x0000000404057291 */ /* 0x000fc8000f8f083f */
[----:B------:R-:W-:-:S04]  /*11c0*/  ULOP3.LUT UR5, UR5, 0x1ffffe, URZ, 0xc0, !UPT ;  /* 0x001ffffe05057892 */ /* 0x000fc8000f8ec03f */
[----:B------:R-:W-:-:S03]  /*11d0*/  UIADD3 UR5, UR4, -UR5, URZ ;  /* 0x8000000504057290 */ /* 0x000fc6000fffe03f */
[----:B------:R-:W-:Y:S01]  /*11e0*/  ULDC UR4, c[0x0][0x28c] ;  /* 0x0000a30000047ab9 */ /* 0x000fe20000000800 */
[----:B------:R-:W-:Y:S01]  /*11f0*/  ULEA UR5, UR5, UR41, 0xb ;  /* 0x0000002905057291 */ /* 0x000fe2000f8e583f */
[----:B------:R-:W-:-:S03]  /*1200*/  ISETP.LT.AND P0, PT, RZ, UR4, PT ;  /* 0x00000004ff007c0c */ /* 0x000fc6000bf01270 */
[----:B------:R-:W-:-:S04]  /*1210*/  UIADD3 UR5, UR5, 0x200, URZ ;  /* 0x0000020005057890 */ /* 0x000fc8000fffe03f */
[----:B------:R-:W-:-:S04]  /*1220*/  USHF.R.U32.HI UR5, URZ, 0x4, UR5 ;  /* 0x000000043f057899 */ /* 0x000fc80008011605 */
[----:B------:R-:W-:Y:S02]  /*1230*/  ULOP3.LUT UR42, UR5, 0x3fff, URZ, 0xc0, !UPT ;  /* 0x00003fff052a7892 */ /* 0x000fe4000f8ec03f */
[----:B01--45:R-:W-:Y:S10]  /*1240*/  @P0 BRA `(.L_x_14) ;  /* 0x0000000000400947 */ /* 0x033ff40003800000 */
[----:B------:R-:W-:Y:S01]  /*1250*/  MOV R0, 0x0 ;  /* 0x0000000000007802 */ /* 0x000fe20000000f00 */
[----:B------:R-:W-:Y:S01]  /*1260*/  ULDC.64 UR4, c[0x4][0x68] ;  /* 0x01001a0000047ab9 */ /* 0x000fe20000000a00 */
[----:B------:R-:W-:Y:S01]  /*1270*/  ULDC.64 UR6, c[0x4][0x8] ;  /* 0x0100020000067ab9 */ /* 0x000fe20000000a00 */
[----:B01----:R-:W-:Y:S01]  /*1280*/  IMAD.U32 R4, RZ, RZ, UR4 ;  /* 0x00000004ff047e24 */ /* 0x003fe2000f8e00ff */
[----:B------:R0:W1:Y:S01]  /*1290*/  LDC.64 R14, c[0x4][R0] ;  /* 0x01000000000e7b82 */ /* 0x0000620000000a00 */
[----:B------:R-:W-:Y:S01]  /*12a0*/  IMAD.U32 R5, RZ, RZ, UR5 ;  /* 0x00000005ff057e24 */ /* 0x000fe2000f8e00ff */
[----:B------:R-:W-:Y:S01]  /*12b0*/  ULDC.64 UR4, c[0x4][0x70] ;  /* 0x01001c0000047ab9 */ /* 0x000fe20000000a00 */
[----:B------:R-:W-:Y:S02]  /*12c0*/  IMAD.U32 R10, RZ, RZ, UR6 ;  /* 0x00000006ff0a7e24 */ /* 0x000fe4000f8e00ff */
[----:B------:R-:W-:Y:S02]  /*12d0*/  IMAD.U32 R6, RZ, RZ, UR4 ;  /* 0x00000004ff067e24 */ /* 0x000fe4000f8e00ff */
[----:B------:R-:W-:-:S02]  /*12e0*/  IMAD.U32 R7, RZ, RZ, UR5 ;  /* 0x00000005ff077e24 */ /* 0x000fc4000f8e00ff */
[----:B------:R-:W-:Y:S02]  /*12f0*/  IMAD.U32 R11, RZ, RZ, UR7 ;  /* 0x00000007ff0b7e24 */ /* 0x000fe4000f8e00ff */
[----:B------:R-:W-:Y:S02]  /*1300*/  IMAD.MOV.U32 R8, RZ, RZ, 0x1e1 ;  /* 0x000001e1ff087424 */ /* 0x000fe400078e00ff */
[----:B------:R-:W-:Y:S02]  /*1310*/  IMAD.MOV.U32 R12, RZ, RZ, 0x1 ;  /* 0x00000001ff0c7424 */ /* 0x000fe400078e00ff */
[----:B0-----:R-:W-:-:S07]  /*1320*/  IMAD.MOV.U32 R13, RZ, RZ, RZ ;  /* 0x000000ffff0d7224 */ /* 0x001fce00078e00ff */
[----:B------:R-:W-:-:S07]  /*1330*/  LEPC R20, `(.L_x_14) ;  /* 0x000000001014794e */ /* 0x000fce0000000000 */
[----:B-1---5:R-:W-:Y:S05]  /*1340*/  CALL.ABS.NOINC R14 ;  /* 0x000000000e007343 */ /* 0x022fea0003c00000 */
.L_x_14:
[----:B------:R-:W-:-:S13]  /*1350*/  ISETP.NE.AND P0, PT, R148, 0x3, PT ;  /* 0x000000039400780c */ /* 0x000fda0003f05270 */
[----:B------:R-:W-:Y:S05]  /*1360*/  @!P0 BRA `(.L_x_15) ;  /* 0x0000000000048947 */ /* 0x000fea0003800000 */
[----:B------:R-:W-:Y:S01]  /*1370*/  BPT.TRAP 0x1 ;  /* 0x000000040000795c */ /* 0x000fe20000300000 */
.L_x_15:
[----:B------:R-:W-:Y:S02]  /*1380*/  IMAD.U32 R3, RZ, RZ, UR39 ;  /* 0x00000027ff037e24 */ /* 0x000fe4000f8e00ff */
[----:B------:R-:W-:-:S03]  /*1390*/  IMAD.U32 R0, RZ, RZ, UR38 ;  /* 0x00000026ff007e24 */ /* 0x000fc6000f8e00ff */
[----:B------:R-:W-:Y:S02]  /*13a0*/  LEA R3, R3, UR41, 0x3 ;  /* 0x0000002903037c11 */ /* 0x000fe4000f8e18ff */
[----:B------:R-:W-:-:S04]  /*13b0*/  SHF.L.U32 R0, R0, 0x1f, RZ ;  /* 0x0000001f00007819 */ /* 0x000fc800000006ff */
[----:B------:R2:W3:Y:S01]  /*13c0*/  SYNCS.PHASECHK.TRANS64.TRYWAIT P1, [R3+URZ], R0 ;  /* 0x00000000030075a7 */ /* 0x0004e2000802017f */
[----:B------:R-:W-:Y:S05]  /*13d0*/  @!P0 BRA `(.L_x_16) ;  /* 0x0000000000048947 */ /* 0x000fea0003800000 */
[----:B------:R-:W-:Y:S01]  /*13e0*/  BPT.TRAP 0x1 ;  /* 0x000000040000795c */ /* 0x000fe20000300000 */
.L_x_16:
[----:B---3--:R-:W-:Y:S05]  /*13f0*/  @P1 BRA `(.L_x_17) ;  /* 0x0000000000081947 */ /* 0x008fea0003800000 */
[----:B------:R-:W3:Y:S02]  /*1400*/  SYNCS.PHASECHK.TRANS64.TRYWAIT P1, [R3+URZ], R0 ;  /* 0x00000000030075a7 */ /* 0x000ee4000802017f */
[----:B---3--:R-:W-:Y:S05]  /*1410*/  @!P1 BRA `(.L_x_18) ;  /* 0x000000a400009947 */ /* 0x008fea0003800000 */
.L_x_17:
[----:B------:R-:W-:-:S04]  /*1420*/  UISETP.LT.AND UP0, UPT, UR40, 0x1, UPT ;  /* 0x000000012800788c */ /* 0x000fc8000bf01270 */
[----:B------:R-:W-:-:S06]  /*1430*/  USEL UR4, UR40, 0x1, UP0 ;  /* 0x0000000128047887 */ /* 0x000fcc0008000000 */
[----:B--23--:R-:W-:Y:S01]  /*1440*/  IMAD.U32 R0, RZ, RZ, UR4 ;  /* 0x00000004ff007e24 */ /* 0x00cfe2000f8e00ff */
[----:B------:R-:W-:Y:S05]  /*1450*/  WARPSYNC.ALL ;  /* 0x0000000000007948 */ /* 0x000fea0003800000 */
[----:B------:R-:W-:-:S04]  /*1460*/  IADD3 R0, -R0, UR40, RZ ;  /* 0x0000002800007c10 */ /* 0x000fc8000fffe1ff */
[----:B------:R-:W-:Y:S01]  /*1470*/  ISETP.GE.AND P1, PT, R0, 0x1, PT ;  /* 0x000000010000780c */ /* 0x000fe20003f26270 */
[----:B------:R-:W-:Y:S01]  /*1480*/  UIADD3 UR4, UR41, 0x26200, URZ ;  /* 0x0002620029047890 */ /* 0x000fe2000fffe03f */
[----:B------:R-:W-:Y:S01]  /*1490*/  WARPGROUP.ARRIVE ;  /* 0x00000000000079c5 */ /* 0x000fe20000000000 */
[----:B------:R-:W-:Y:S02]  /*14a0*/  ULOP3.LUT UR28, UR42, 0x10000, URZ, 0xfc, !UPT ;  /* 0x000100002a1c7892 */ /* 0x000fe4000f8efc3f */
[----:B------:R-:W-:Y:S02]  /*14b0*/  USHF.R.U32.HI UR4, URZ, 0x4, UR4 ;  /* 0x000000043f047899 */ /* 0x000fe40008011604 */
[----:B------:R-:W-:Y:S02]  /*14c0*/  ULEA UR24, UR39, UR28, 0x9 ;  /* 0x0000001c27187291 */ /* 0x000fe4000f8e483f */
[----:B------:R-:W-:Y:S01]  /*14d0*/  ULOP3.LUT UR4, UR4, 0x3fff, URZ, 0xc0, !UPT ;  /* 0x00003fff04047892 */ /* 0x000fe2000f8ec03f */
[----:B------:R-:W-:Y:S01]  /*14e0*/  UMOV UR5, 0xc0000010 ;  /* 0xc000001000057882 */ /* 0x000fe20000000000 */
[----:B------:R-:W-:-:S02]  /*14f0*/  UMOV UR7, 0xc0000010 ;  /* 0xc000001000077882 */ /* 0x000fc40000000000 */
[----:B------:R-:W-:Y:S01]  /*1500*/  ULOP3.LUT UR29, UR4, 0x10000, URZ, 0xfc, !UPT ;  /* 0x00010000041d7892 */ /* 0x000fe2000f8efc3f */
[----:B------:R-:W-:Y:S02]  /*1510*/  UMOV UR9, UR5 ;  /* 0x0000000500097c82 */ /* 0x000fe40008000000 */
[----:B------:R-:W-:Y:S01]  /*1520*/  UMOV UR4, UR24 ;  /* 0x0000001800047c82 */ /* 0x000fe20008000000 */
[----:B------:R-:W-:Y:S01]  /*1530*/  UIMAD UR6, UR39, 0xe0, UR29 ;  /* 0x000000e0270678a4 */ /* 0x000fe2000f8e021d */
[----:B------:R-:W-:Y:S01]  /*1540*/  UMOV UR8, UR4 ;  /* 0x0000000400087c82 */ /* 0x000fe20008000000 */
[----:B------:R-:W-:Y:S02]  /*1550*/  UMOV UR11, 0xc0000010 ;  /* 0xc0000010000b7882 */ /* 0x000fe40000000000 */
[----:B------:R-:W-:Y:S02]  /*1560*/  UIADD3 UR10, UR6, 0x20, URZ ;  /* 0x00000020060a7890 */ /* 0x000fe4000fffe03f */
[----:B------:R-:W-:Y:S01]  /*1570*/  UIADD3 UR14, UR6, 0x40, URZ ;  /* 0x00000040060e7890 */ /* 0x000fe2000fffe03f */
[----:B------:R-:W-:-:S02]  /*1580*/  UMOV UR12, UR4 ;  /* 0x00000004000c7c82 */ /* 0x000fc40008000000 */
[----:B------:R-:W-:Y:S01]  /*1590*/  HGMMA.64x16x16.F32.BF16 R128, gdesc[UR4], RZ, !UPT, gsb0 ;  /* 0x00200000048079f0 */ /* 0x000fe2000c0018ff */
[----:B------:R-:W-:Y:S01]  /*15a0*/  UMOV UR13, UR5 ;  /* 0x00000005000d7c82 */ /* 0x000fe20008000000 */
[----:B------:R-:W-:Y:S01]  /*15b0*/  UMOV UR15, 0xc0000010 ;  /* 0xc0000010000f7882 */ /* 0x000fe20000000000 */
[----:B------:R-:W-:Y:S01]  /*15c0*/  UIADD3 UR18, UR6, 0x60, URZ ;  /* 0x0000006006127890 */ /* 0x000fe2000fffe03f */
[----:B------:R-:W-:Y:S01]  /*15d0*/  UMOV UR16, UR4 ;  /* 0x0000000400107c82 */ /* 0x000fe20008000000 */
        /* <DEDUP_REMOVED lines=8> */
[----:B------:R-:W-:Y:S01]  /*1660*/  UMOV UR27, 0xc0000010 ;  /* 0xc0000010001b7882 */ /* 0x000fe20000000000 */
[----:B------:R-:W-:Y:S01]  /*1670*/  UIADD3 UR34, UR6, 0xc0, URZ ;  /* 0x000000c006227890 */ /* 0x000fe2000fffe03f */
[----:B------:R-:W-:Y:S01]  /*1680*/  UMOV UR32, UR4 ;  /* 0x0000000400207c82 */ /* 0x000fe20008000000 */
[----:B------:R-:W-:Y:S01]  /*1690*/  UMOV UR33, UR5 ;  /* 0x0000000500217c82 */ /* 0x000fe20008000000 */
[----:B------:R-:W-:Y:S01]  /*16a0*/  UMOV UR35, 0xc0000010 ;  /* 0xc000001000237882 */ /* 0x000fe20000000000 */
[----:B------:R-:W-:-:S02]  /*16b0*/  WARPGROUP.DEPBAR.LE gsb0, 0x0 ;  /* 0x00008000000079c5 */ /* 0x000fc40000010000 */
[----:B------:R-:W-:-:S06]  /*16c0*/  WARPGROUP.ARRIVE ;  /* 0x00000000000079c5 */ /* 0x000fcc0000000000 */
[----:B------:R-:W-:Y:S01]  /*16d0*/  HGMMA.64x16x16.F32.BF16 R112, gdesc[UR8], RZ, !UPT, gsb0 ;  /* 0x00200000087079f0 */ /* 0x000fe2000c0018ff */
[----:B------:R-:W-:-:S03]  /*16e0*/  UIADD3 UR8, UR24, 0x100, URZ ;  /* 0x0000010018087890 */ /* 0x000fc6000fffe03f */
[----:B------:R-:W-:Y:S01]  /*16f0*/  UMOV UR24, UR4 ;  /* 0x0000000400187c82 */ /* 0x000fe20008000000 */
[----:B------:R-:W-:Y:S02]  /*1700*/  WARPGROUP.DEPBAR.LE gsb0, 0x0 ;  /* 0x00008000000079c5 */ /* 0x000fe40000010000 */
[----:B------:R-:W-:-:S06]  /*1710*/  WARPGROUP.ARRIVE ;  /* 0x00000000000079c5 */ /* 0x000fcc0000000000 */
[----:B------:R-:W-:Y:S03]  /*1720*/  HGMMA.64x16x16.F32.BF16 R96, gdesc[UR12], RZ, !UPT, gsb0 ;  /* 0x002000000c6079f0 */ /* 0x000fe6000c0018ff */
        /* <DEDUP_REMOVED lines=11> */
[----:B------:R-:W-:Y:S01]  /*17e0*/  HGMMA.64x16x16.F32.BF16 R32, gdesc[UR32], RZ, !UPT, gsb0 ;  /* 0x00200000202079f0 */ /* 0x000fe2000c0018ff */
[----:B------:R-:W-:Y:S01]  /*17f0*/  UMOV UR32, UR8 ;  /* 0x0000000800207c82 */ /* 0x000fe20008000000 */
[----:B------:R-:W-:Y:S01]  /*1800*/  UMOV UR33, 0xc0000010 ;  /* 0xc000001000217882 */ /* 0x000fe20000000000 */
[----:B------:R-:W-:Y:S01]  /*1810*/  UMOV UR24, UR32 ;  /* 0x0000002000187c82 */ /* 0x000fe20008000000 */
        /* <DEDUP_REMOVED lines=11> */
[----:B------:R-:W-:-:S02]  /*18d0*/  WARPGROUP.DEPBAR.LE gsb0, 0x0 ;  /* 0x00008000000079c5 */ /* 0x000fc40000010000 */
        /* <DEDUP_REMOVED lines=21> */
[----:B------:R-:W-:Y:S05]  /*1a30*/  @!P1 BRA `(.L_x_19) ;  /* 0x0000000400ec9947 */ /* 0x000fea0003800000 */
[----:B------:R-:W-:Y:S01]  /*1a40*/  UIADD3 UR30, UR39, 0x1, URZ ;  /* 0x00000001271e7890 */ /* 0x000fe2000fffe03f */
[----:B------:R-:W-:Y:S01]  /*1a50*/  IMAD.MOV.U32 R3, RZ, RZ, R0 ;  /* 0x000000ffff037224 */ /* 0x000fe200078e0000 */
[----:B------:R-:W-:Y:S02]  /*1a60*/  UMOV UR31, UR39 ;  /* 0x00000027001f7c82 */ /* 0x000fe40008000000 */
[----:B------:R-:W-:-:S04]  /*1a70*/  UISETP.NE.AND UP0, UPT, UR30, 0x13, UPT ;  /* 0x000000131e00788c */ /* 0x000fc8000bf05270 */
[----:B------:R-:W-:Y:S02]  /*1a80*/  USEL UR4, URZ, 0x1, UP0 ;  /* 0x000000013f047887 */ /* 0x000fe40008000000 */
[----:B------:R-:W-:Y:S02]  /*1a90*/  USEL UR30, UR30, URZ, UP0 ;  /* 0x0000003f1e1e7287 */ /* 0x000fe40008000000 */
[----:B------:R-:W-:-:S06]  /*1aa0*/  ULOP3.LUT UR4, UR38, UR4, URZ, 0x3c, !UPT ;  /* 0x0000000426047292 */ /* 0x000fcc000f8e3c3f */
[----:B------:R-:W-:-:S07]  /*1ab0*/  IMAD.U32 R6, RZ, RZ, UR4 ;  /* 0x00000004ff067e24 */ /* 0x000fce000f8e00ff */
.L_x_26:
[----:B------:R-:W-:Y:S05]  /*1ac0*/  @!P0 BRA `(.L_x_20) ;  /* 0x0000000000048947 */ /* 0x000fea0003800000 */
[----:B------:R-:W-:Y:S01]  /*1ad0*/  BPT.TRAP 0x1 ;  /* 0x000000040000795c */ /* 0x000fe20000300000 */
.L_x_20:
[----:B------:R-:W-:Y:S01]  /*1ae0*/  ULEA UR4, UR30, UR41, 0x3 ;  /* 0x000000291e047291 */ /* 0x000fe2000f8e183f */
[----:B01----:R-:W-:-:S08]  /*1af0*/  SHF.L.U32 R4, R6, 0x1f, RZ ;  /* 0x0000001f06047819 */ /* 0x003fd000000006ff */
[----:B------:R0:W1:Y:S01]  /*1b00*/  SYNCS.PHASECHK.TRANS64.TRYWAIT P1, [UR4], R4 ;  /* 0x00000004ff0075a7 */ /* 0x0000620008020144 */
[----:B------:R-:W-:Y:S05]  /*1b10*/  @!P0 BRA `(.L_x_21) ;  /* 0x0000000000048947 */ /* 0x000fea0003800000 */
[----:B------:R-:W-:Y:S01]  /*1b20*/  BPT.TRAP 0x1 ;  /* 0x000000040000795c */ /* 0x000fe20000300000 */
.L_x_21:
[----:B-1----:R-:W-:Y:S05]  /*1b30*/  @P1 BRA `(.L_x_22) ;  /* 0x0000000000081947 */ /* 0x002fea0003800000 */
[----:B------:R-:W1:Y:S02]  /*1b40*/  SYNCS.PHASECHK.TRANS64.TRYWAIT P1, [UR4], R4 ;  /* 0x00000004ff0075a7 */ /* 0x000e640008020144 */
[----:B-1----:R-:W-:Y:S05]  /*1b50*/  @!P1 BRA `(.L_x_23) ;  /* 0x0000009c00449947 */ /* 0x002fea0003800000 */
.L_x_22:
[----:B------:R-:W-:Y:S01]  /*1b60*/  ULEA UR4, UR30, UR28, 0x9 ;  /* 0x0000001c1e047291 */ /* 0x000fe2000f8e483f */
[----:B------:R-:W-:Y:S01]  /*1b70*/  WARPGROUP.ARRIVE ;  /* 0x00000000000079c5 */ /* 0x000fe20000000000 */
[----:B------:R-:W-:Y:S01]  /*1b80*/  UIMAD UR6, UR30, 0xe0, UR29 ;  /* 0x000000e01e0678a4 */ /* 0x000fe2000f8e021d */
[----:B------:R-:W-:Y:S01]  /*1b90*/  UMOV UR5, 0xc0000010 ;  /* 0xc000001000057882 */ /* 0x000fe20000000000 */
[----:B------:R-:W-:Y:S02]  /*1ba0*/  UMOV UR7, 0xc0000010 ;  /* 0xc000001000077882 */ /* 0x000fe40000000000 */
[----:B------:R-:W-:Y:S01]  /*1bb0*/  UIADD3 UR10, UR6, 0x20, URZ ;  /* 0x00000020060a7890 */ /* 0x000fe2000fffe03f */
[----:B------:R-:W-:Y:S01]  /*1bc0*/  UMOV UR8, UR4 ;  /* 0x0000000400087c82 */ /* 0x000fe20008000000 */
[----:B------:R-:W-:Y:S01]  /*1bd0*/  UMOV UR9, UR5 ;  /* 0x0000000500097c82 */ /* 0x000fe20008000000 */
[----:B------:R-:W-:Y:S02]  /*1be0*/  UMOV UR11, 0xc0000010 ;  /* 0xc0000010000b7882 */ /* 0x000fe40000000000 */
[----:B------:R-:W-:Y:S01]  /*1bf0*/  HGMMA.64x16x16.F32.BF16 R128, gdesc[UR4], R128, gsb0 ;  /* 0x00200000048079f0 */ /* 0x000fe20008001880 */
        /* <DEDUP_REMOVED lines=22> */
[----:B------:R-:W-:Y:S01]  /*1d60*/  HGMMA.64x16x16.F32.BF16 R112, gdesc[UR8], R112, gsb0 ;  /* 0x00200000087079f0 */ /* 0x000fe20008001870 */
[----:B------:R-:W-:Y:S02]  /*1d70*/  UIADD3 UR8, UR4, 0x100, URZ ;  /* 0x0000010004087890 */ /* 0x000fe4000fffe03f */
[----:B------:R-:W-:Y:S02]  /*1d80*/  WARPGROUP.DEPBAR.LE gsb0, 0x0 ;  /* 0x00008000000079c5 */ /* 0x000fe40000010000 */
[----:B------:R-:W-:-:S06]  /*1d90*/  WARPGROUP.ARRIVE ;  /* 0x00000000000079c5 */ /* 0x000fcc0000000000 */
[----:B------:R-:W-:Y:S03]  /*1da0*/  HGMMA.64x16x16.F32.BF16 R96, gdesc[UR12], R96, gsb0 ;  /* 0x002000000c6079f0 */ /* 0x000fe60008001860 */
        /* <DEDUP_REMOVED lines=11> */
[----:B------:R-:W-:Y:S01]  /*1e60*/  HGMMA.64x16x16.F32.BF16 R32, gdesc[UR32], R32, gsb0 ;  /* 0x00200000202079f0 */ /* 0x000fe20008001820 */
        /* <DEDUP_REMOVED lines=36> */
[----:B------:R-:W-:Y:S05]  /*20b0*/  @!P0 BRA `(.L_x_24) ;  /* 0x0000000000048947 */ /* 0x000fea0003800000 */
[----:B------:R-:W-:Y:S01]  /*20c0*/  BPT.TRAP 0x1 ;  /* 0x000000040000795c */ /* 0x000fe20000300000 */
.L_x_24:
[----:B------:R-:W-:Y:S01]  /*20d0*/  ULEA UR4, UR31, UR41, 0x3 ;  /* 0x000000291f047291 */ /* 0x000fe2000f8e183f */
[----:B------:R-:W-:-:S03]  /*20e0*/  ISETP.GT.U32.AND P1, PT, R19, 0x1, PT ;  /* 0x000000011300780c */ /* 0x000fc60003f24070 */
[----:B------:R-:W-:-:S04]  /*20f0*/  UIADD3 UR4, UR4, 0x98, URZ ;  /* 0x0000009804047890 */ /* 0x000fc8000fffe03f */
[----:B------:R-:W-:-:S09]  /*2100*/  UPRMT UR4, URZ, 0x654, UR4 ;  /* 0x000006543f047896 */ /* 0x000fd20008000004 */
[----:B------:R-:W-:Y:S01]  /*2110*/  SYNCS.ARRIVE.TRANS64.RED.A1T0 RZ, [UR4], RZ ;  /* 0x000000ffffff79a7 */ /* 0x000fe20008100404 */
[----:B------:R-:W-:Y:S05]  /*2120*/  @P1 BRA `(.L_x_25) ;  /* 0x0000000000041947 */ /* 0x000fea0003800000 */
[----:B------:R-:W-:Y:S01]  /*2130*/  BPT.TRAP 0x1 ;  /* 0x000000040000795c */ /* 0x000fe20000300000 */
.L_x_25:
[----:B------:R-:W-:Y:S01]  /*2140*/  UIADD3 UR30, UR30, 0x1, URZ ;  /* 0x000000011e1e7890 */ /* 0x000fe2000fffe03f */
[C---:B------:R-:W-:Y:S01]  /*2150*/  ISETP.GT.AND P1, PT, R3.reuse, 0x1, PT ;  /* 0x000000010300780c */ /* 0x040fe20003f24270 */
[----:B------:R-:W-:Y:S01]  /*2160*/  UIADD3 UR31, UR31, 0x1, URZ ;  /* 0x000000011f1f7890 */ /* 0x000fe2000fffe03f */
[----:B------:R-:W-:Y:S01]  /*2170*/  VIADD R3, R3, 0xffffffff ;  /* 0xffffffff03037836 */ /* 0x000fe20000000000 */
[----:B------:R-:W-:Y:S02]  /*2180*/  UISETP.NE.AND UP0, UPT, UR30, 0x13, UPT ;  /* 0x000000131e00788c */ /* 0x000fe4000bf05270 */
[----:B------:R-:W-:Y:S02]  /*2190*/  UISETP.NE.AND UP1, UPT, UR31, 0x13, UPT ;  /* 0x000000131f00788c */ /* 0x000fe4000bf25270 */
[----:B------:R-:W-:Y:S02]  /*21a0*/  USEL UR4, URZ, 0x1, UP0 ;  /* 0x000000013f047887 */ /* 0x000fe40008000000 */
[----:B------:R-:W-:-:S02]  /*21b0*/  USEL UR30, UR30, URZ, UP0 ;  /* 0x0000003f1e1e7287 */ /* 0x000fc40008000000 */
[----:B------:R-:W-:Y:S02]  /*21c0*/  USEL UR31, UR31, URZ, UP1 ;  /* 0x0000003f1f1f7287 */ /* 0x000fe40008800000 */
[----:B------:R-:W-:Y:S01]  /*21d0*/  LOP3.LUT R6, R6, UR4, RZ, 0x3c, !PT ;  /* 0x0000000406067c12 */ /* 0x000fe2000f8e3cff */
[----:B------:R-:W-:Y:S09]  /*21e0*/  @P1 BRA `(.L_x_26) ;  /* 0xfffffff800341947 */ /* 0x000ff2000383ffff */
.L_x_19:
[----:B------:R-:W2:Y:S02]  /*21f0*/  LDC R3, c[0x0][0x28c] ;  /* 0x0000a300ff037b82 */ /* 0x000ea40000000800 */
[----:B--2---:R-:W-:-:S13]  /*2200*/  ISETP.GE.AND P1, PT, R3, 0x1, PT ;  /* 0x000000010300780c */ /* 0x004fda0003f26270 */
[----:B------:R-:W-:Y:S05]  /*2210*/  @!P1 BRA `(.L_x_27) ;  /* 0x00000000003c9947 */ /* 0x000fea0003800000 */
[----:B------:R-:W-:Y:S05]  /*2220*/  @!P0 BRA `(.L_x_28) ;  /* 0x0000000000048947 */ /* 0x000fea0003800000 */
[----:B------:R-:W-:Y:S01]  /*2230*/  BPT.TRAP 0x1 ;  /* 0x000000040000795c */ /* 0x000fe20000300000 */
.L_x_28:
[----:B------:R-:W-:Y:S01]  /*2240*/  VIADD R3, R0, UR39 ;  /* 0x0000002700037c36 */ /* 0x000fe20008000000 */
[----:B------:R-:W-:-:S03]  /*2250*/  ISETP.GT.U32.AND P0, PT, R19, 0x1, PT ;  /* 0x000000011300780c */ /* 0x000fc60003f04070 */
[----:B01----:R-:W-:-:S04]  /*2260*/  IMAD.WIDE.U32 R4, R3, -0x50d79435, RZ ;  /* 0xaf286bcb03047825 */ /* 0x003fc800078e00ff */
[----:B------:R-:W-:-:S05]  /*2270*/  IMAD.IADD R4, R3, 0x1, -R5 ;  /* 0x0000000103047824 */ /* 0x000fca00078e0a05 */
[----:B------:R-:W-:-:S04]  /*2280*/  LEA.HI R4, R4, R5, RZ, 0x1f ;  /* 0x0000000504047211 */ /* 0x000fc800078ff8ff */
[----:B------:R-:W-:-:S05]  /*2290*/  SHF.R.U32.HI R4, RZ, 0x4, R4 ;  /* 0x00000004ff047819 */ /* 0x000fca0000011604 */
[----:B------:R-:W-:-:S05]  /*22a0*/  IMAD R4, R4, -0x13, R3 ;  /* 0xffffffed04047824 */ /* 0x000fca00078e0203 */
[----:B------:R-:W-:-:S05]  /*22b0*/  LEA R4, R4, UR41, 0x3 ;  /* 0x0000002904047c11 */ /* 0x000fca000f8e18ff */
[----:B------:R-:W-:-:S05]  /*22c0*/  VIADD R4, R4, 0x98 ;  /* 0x0000009804047836 */ /* 0x000fca0000000000 */
[----:B------:R-:W-:-:S04]  /*22d0*/  PRMT R4, RZ, 0x654, R4 ;  /* 0x00000654ff047816 */ /* 0x000fc80000000004 */
[----:B------:R2:W-:Y:S01]  /*22e0*/  SYNCS.ARRIVE.TRANS64.RED.A1T0 RZ, [R4+URZ], RZ ;  /* 0x000000ff04ff79a7 */ /* 0x0005e2000810043f */
[----:B------:R-:W-:Y:S05]  /*22f0*/  @P0 BRA `(.L_x_27) ;  /* 0x0000000000040947 */ /* 0x000fea0003800000 */
[----:B------:R-:W-:Y:S01]  /*2300*/  BPT.TRAP 0x1 ;  /* 0x000000040000795c */ /* 0x000fe20000300000 */
.L_x_27:
[----:B------:R-:W3:Y:S01]  /*2310*/  LDC R7, c[0x0][0x288] ;  /* 0x0000a200ff077b82 */ /* 0x000ee20000000800 */
[----:B------:R-:W-:Y:S01]  /*2320*/  SHF.R.U32.HI R3, RZ, 0x2, R18 ;  /* 0x00000002ff037819 */ /* 0x000fe20000011612 */
[----:B------:R-:W-:Y:S01]  /*2330*/  IMAD R139, R139, 0x70, RZ ;  /* 0x000000708b8b7824 */ /* 0x000fe200078e02ff */
[----:B012---:R-:W-:Y:S01]  /*2340*/  LOP3.LUT R4, R18, 0x60, RZ, 0xc0, !PT ;  /* 0x0000006012047812 */ /* 0x007fe200078ec0ff */
[----:B------:R-:W-:Y:S01]  /*2350*/  UIADD3 UR39, UR40, UR39, URZ ;  /* 0x0000002728277290 */ /* 0x000fe2000fffe03f */
[----:B------:R-:W-:Y:S01]  /*2360*/  LOP3.LUT R0, R22, 0x1, RZ, 0xc0, !PT ;  /* 0x0000000116007812 */ /* 0x000fe200078ec0ff */
[----:B------:R-:W-:Y:S01]  /*2370*/  IMAD.SHL.U32 R14, R18, 0x2, RZ ;  /* 0x00000002120e7824 */ /* 0x000fe200078e00ff */
[----:B------:R-:W-:Y:S01]  /*2380*/  LOP3.LUT R3, R3, 0x7, RZ, 0xc0, !PT ;  /* 0x0000000703037812 */ /* 0x000fe200078ec0ff */
[----:B------:R-:W-:Y:S01]  /*2390*/  UISETP.GT.U32.AND UP0, UPT, UR39, 0x12, UPT ;  /* 0x000000122700788c */ /* 0x000fe2000bf04070 */
[----:B------:R-:W-:Y:S01]  /*23a0*/  SHF.R.U32.HI R6, RZ, 0x1, R4 ;  /* 0x00000001ff067819 */ /* 0x000fe20000011604 */
[----:B------:R-:W-:Y:S01]  /*23b0*/  IMAD.SHL.U32 R4, R0, 0x40, RZ ;  /* 0x0000004000047824 */ /* 0x000fe200078e00ff */
[----:B------:R-:W-:Y:S01]  /*23c0*/  UIMAD.WIDE.U32 UR4, UR39, -0x50d79435, URZ ;  /* 0xaf286bcb270478a5 */ /* 0x000fe2000f8e003f */
[----:B------:R-:W-:Y:S01]  /*23d0*/  SHF.R.S32.HI R21, RZ, 0x1f, R23 ;  /* 0x0000001fff157819 */ /* 0x000fe20000011417 */
[----:B------:R-:W-:Y:S01]  /*23e0*/  ULDC UR7, c[0x0][0x284] ;  /* 0x0000a10000077ab9 */ /* 0x000fe20000000800 */
[--C-:B------:R-:W-:Y:S01]  /*23f0*/  IADD3 R5, RZ, -R6, -R3.reuse ;  /* 0x80000006ff057210 */ /* 0x100fe20007ffe803 */
[----:B------:R-:W-:Y:S01]  /*2400*/  UISETP.LT.U32.AND UP0, UPT, UR40, 0x13, UP0 ;  /* 0x000000132800788c */ /* 0x000fe20008701070 */
[----:B------:R-:W-:Y:S01]  /*2410*/  LOP3.LUT R9, R4, 0x40, R3, 0xe2, !PT ;  /* 0x0000004004097812 */ /* 0x000fe200078ee203 */
[----:B------:R-:W-:Y:S01]  /*2420*/  UIADD3 UR4, UR39, -UR5, URZ ;  /* 0x8000000527047290 */ /* 0x000fe2000fffe03f */
[C---:B------:R-:W-:Y:S01]  /*2430*/  LOP3.LUT R14, R139.reuse, 0x6, R14, 0xf8, !PT ;  /* 0x000000068b0e7812 */ /* 0x040fe200078ef80e */
[----:B------:R-:W-:Y:S01]  /*2440*/  IMAD R3, R0, -0x40, R5 ;  /* 0xffffffc000037824 */ /* 0x000fe200078e0205 */
[----:B------:R-:W-:Y:S01]  /*2450*/  LOP3.LUT R0, R18, 0x3, RZ, 0xc0, !PT ;  /* 0x0000000312007812 */ /* 0x000fe200078ec0ff */
[----:B------:R-:W-:Y:S01]  /*2460*/  UISETP.GE.U32.AND UP1, UPT, UR40, 0x13, UPT ;  /* 0x000000132800788c */ /* 0x000fe2000bf26070 */
[----:B------:R-:W-:Y:S01]  /*2470*/  SHF.R.S32.HI R15, RZ, 0x1f, R14 ;  /* 0x0000001fff0f7819 */ /* 0x000fe2000001140e */
[----:B------:R-:W-:Y:S01]  /*2480*/  ULDC.64 UR8, c[0x0][0x5d0] ;  /* 0x0001740000087ab9 */ /* 0x000fe20000000a00 */
[----:B---3--:R-:W-:Y:S01]  /*2490*/  ISETP.GE.AND P0, PT, R139, R7, PT ;  /* 0x000000078b00720c */ /* 0x008fe20003f06270 */
[----:B------:R-:W-:Y:S01]  /*24a0*/  IMAD R8, R0, -0x2, R7 ;  /* 0xfffffffe00087824 */ /* 0x000fe200078e0207 */
[----:B------:R-:W-:Y:S01]  /*24b0*/  USEL UR6, URZ, 0x1, !UP0 ;  /* 0x000000013f067887 */ /* 0x000fe2000c000000 */
[C---:B------:R-:W-:Y:S01]  /*24c0*/  IMAD.SHL.U32 R0, R138.reuse, 0x100, RZ ;  /* 0x000001008a007824 */ /* 0x040fe200078e00ff */
[----:B------:R-:W-:Y:S01]  /*24d0*/  ULEA.HI UR4, UR4, UR5, URZ, 0x1f ;  /* 0x0000000504047291 */ /* 0x000fe2000f8ff83f */
[----:B------:R-:W-:Y:S01]  /*24e0*/  IMAD R4, R21, UR8, RZ ;  /* 0x0000000815047c24 */ /* 0x000fe2000f8e02ff */
[----:B------:R-:W-:Y:S01]  /*24f0*/  ULOP3.LUT UR38, UR38, UR6, URZ, 0x3c, !UPT ;  /* 0x0000000626267292 */ /* 0x000fe2000f8e3c3f */
[----:B------:R-:W-:Y:S01]  /*2500*/  IMAD.WIDE R10, R138, 0x100, RZ ;  /* 0x000001008a0a7825 */ /* 0x000fe200078e02ff */
[C---:B------:R-:W-:Y:S01]  /*2510*/  ISETP.GE.OR P0, PT, R0.reuse, UR7, P0 ;  /* 0x0000000700007c0c */ /* 0x040fe20008706670 */
[----:B------:R-:W-:Y:S01]  /*2520*/  USHF.R.U32.HI UR4, URZ, 0x4, UR4 ;  /* 0x000000043f047899 */ /* 0x000fe20008011604 */
[----:B------:R-:W-:Y:S01]  /*2530*/  IADD3 R3, -R0, UR7, R3 ;  /* 0x0000000700037c10 */ /* 0x000fe2000fffe103 */
[C---:B------:R-:W-:Y:S01]  /*2540*/  IMAD R7, R23.reuse, UR9, R4 ;  /* 0x0000000917077c24 */ /* 0x040fe2000f8e0204 */
[----:B------:R-:W-:Y:S01]  /*2550*/  LOP3.LUT R9, R10, R9, R6, 0xfe, !PT ;  /* 0x000000090a097212 */ /* 0x000fe200078efe06 */
[----:B------:R-:W-:Y:S01]  /*2560*/  IMAD.WIDE.U32 R4, R23, UR8, R14 ;  /* 0x0000000817047c25 */ /* 0x000fe2000f8e000e */
[----:B------:R-:W-:-:S02]  /*2570*/  @UP1 ULOP3.LUT UR38, UR38, 0x1, UR4, 0x78, !UPT ;  /* 0x0000000126261892 */ /* 0x000fc4000f8e7804 */
[----:B------:R-:W-:Y:S01]  /*2580*/  UIMAD UR39, UR4, -0x13, UR39 ;  /* 0xffffffed042778a4 */ /* 0x000fe2000f8e0227 */
[----:B------:R-:W-:Y:S02]  /*2590*/  IMAD.IADD R7, R5, 0x1, R7 ;  /* 0x0000000105077824 */ /* 0x000fe400078e0207 */
[----:B------:R-:W-:Y:S02]  /*25a0*/  IMAD.IADD R8, R8, 0x1, -R139 ;  /* 0x0000000108087824 */ /* 0x000fe400078e0a8b */
[----:B------:R-:W-:Y:S02]  /*25b0*/  IMAD.MOV.U32 R0, RZ, RZ, -0x1 ;  /* 0xffffffffff007424 */ /* 0x000fe400078e00ff */
[----:B------:R-:W-:Y:S01]  /*25c0*/  IMAD.MOV.U32 R6, RZ, RZ, R4 ;  /* 0x000000ffff067224 */ /* 0x000fe200078e0004 */
[----:B------:R-:W-:Y:S06]  /*25d0*/  @P0 BRA `(.L_x_29) ;  /* 0x0000006c00340947 */ /* 0x000fec0003800000 */
[----:B------:R-:W0:Y:S01]  /*25e0*/  LDC.64 R4, c[0x0][0x5c8] ;  /* 0x00017200ff047b82 */ /* 0x000e220000000a00 */
[----:B-----5:R-:W-:Y:S01]  /*25f0*/  FSETP.NEU.AND P2, PT, R137, RZ, PT ;  /* 0x000000ff8900720b */ /* 0x020fe20003f4d000 */
[----:B------:R-:W-:Y:S01]  /*2600*/  BSSY B0, `(.L_x_29) ;  /* 0x00006ca000007945 */ /* 0x000fe20003800000 */
[----:B------:R-:W-:-:S04]  /*2610*/  ISETP.GT.AND P0, PT, R8, RZ, PT ;  /* 0x000000ff0800720c */ /* 0x000fc80003f04270 */
[----:B------:R-:W-:Y:S01]  /*2620*/  ISETP.GT.AND P1, PT, R3, RZ, P0 ;  /* 0x000000ff0300720c */ /* 0x000fe20000724270 */
[-C--:B0-----:R-:W-:Y:S02]  /*2630*/  IMAD R12, R11, R4.reuse, RZ ;  /* 0x000000040b0c7224 */ /* 0x081fe400078e02ff */
[----:B------:R-:W-:-:S04]  /*2640*/  IMAD.WIDE.U32 R142, R9, R4, R6 ;  /* 0x00000004098e7225 */ /* 0x000fc800078e0006 */
[----:B------:R-:W-:-:S04]  /*2650*/  IMAD R7, R9, R5, R12 ;  /* 0x0000000509077224 */ /* 0x000fc800078e020c */
[----:B------:R-:W-:Y:S01]  /*2660*/  IMAD.IADD R151, R143, 0x1, R7 ;  /* 0x000000018f977824 */ /* 0x000fe200078e0207 */
[----:B------:R-:W-:Y:S06]  /*2670*/  @!P2 BRA `(.L_x_30) ;  /* 0x0000004c0040a947 */ /* 0x000fec0003800000 */
[----:B------:R-:W0:Y:S01]  /*2680*/  LDC.64 R138, c[0x0][0x5b8] ;  /* 0x00016e00ff8a7b82 */ /* 0x000e220000000a00 */
[----:B------:R-:W-:-:S07]  /*2690*/  ULDC.64 UR4, c[0x0][0x5c0] ;  /* 0x0001700000047ab9 */ /* 0x000fce0000000a00 */
[----:B------:R-:W1:Y:S08]  /*26a0*/  LDC.64 R140, c[0x0][0x5b0] ;  /* 0x00016c00ff8c7b82 */ /* 0x000e700000000a00 */
[----:B------:R-:W2:Y:S01]  /*26b0*/  LDC.64 R12, c[0x0][0x5a8] ;  /* 0x00016a00ff0c7b82 */ /* 0x000ea20000000a00 */
[-C--:B0-----:R-:W-:Y:S02]  /*26c0*/  IMAD R6, R21, R138.reuse, RZ ;  /* 0x0000008a15067224 */ /* 0x081fe400078e02ff */
[----:B------:R-:W-:-:S04]  /*26d0*/  IMAD.WIDE.U32 R144, R23, R138, R14 ;  /* 0x0000008a17907225 */ /* 0x000fc800078e000e */
[----:B------:R-:W-:Y:S02]  /*26e0*/  IMAD R139, R23, R139, R6 ;  /* 0x0000008b178b7224 */ /* 0x000fe400078e0206 */
[-C--:B-1----:R-:W-:Y:S02]  /*26f0*/  IMAD R10, R11, R140.reuse, RZ ;  /* 0x0000008c0b0a7224 */ /* 0x082fe400078e02ff */
[----:B------:R-:W-:Y:S02]  /*2700*/  IMAD.IADD R147, R145, 0x1, R139 ;  /* 0x0000000191937824 */ /* 0x000fe400078e028b */
[----:B------:R-:W-:Y:S02]  /*2710*/  IMAD.MOV.U32 R146, RZ, RZ, R144 ;  /* 0x000000ffff927224 */ /* 0x000fe400078e0090 */
[C---:B------:R-:W-:Y:S02]  /*2720*/  IMAD R149, R9.reuse, R141, R10 ;  /* 0x0000008d09957224 */ /* 0x040fe400078e020a */
[----:B------:R-:W-:-:S04]  /*2730*/  IMAD.WIDE.U32 R6, R9, R140, R146 ;  /* 0x0000008c09067225 */ /* 0x000fc800078e0092 */
[----:B------:R-:W-:Y:S01]  /*2740*/  IMAD.IADD R7, R7, 0x1, R149 ;  /* 0x0000000107077824 */ /* 0x000fe200078e0295 */
[----:B--2---:R-:W-:-:S04]  /*2750*/  LEA R10, P2, R6, R12, 0x1 ;  /* 0x0000000c060a7211 */ /* 0x004fc800078408ff */
[----:B------:R-:W-:-:S05]  /*2760*/  LEA.HI.X R11, R6, R13, R7, 0x1, P2 ;  /* 0x0000000d060b7211 */ /* 0x000fca00010f0c07 */
[----:B------:R0:W2:Y:S01]  /*2770*/  @P1 LDG.E.LTC128B.U16 R150, desc[UR36][R10.64] ;  /* 0x000000240a961981 */ /* 0x0000a2000c1e1520 */
[----:B------:R-:W-:Y:S01]  /*2780*/  ISETP.GT.AND P3, PT, R8, 0x1, PT ;  /* 0x000000010800780c */ /* 0x000fe20003f64270 */
[----:B------:R-:W-:Y:S01]  /*2790*/  IMAD.WIDE.U32 R20, R9, R140, R14 ;  /* 0x0000008c09147225 */ /* 0x000fe200078e000e */
[----:B------:R-:W-:Y:S01]  /*27a0*/  BSSY B1, `(.L_x_31) ;  /* 0x0000012000017945 */ /* 0x000fe20003800000 */
[----:B------:R-:W-:Y:S02]  /*27b0*/  SHF.L.U64.HI R143, R140, 0x3, R141 ;  /* 0x000000038c8f7819 */ /* 0x000fe4000001028d */
[----:B------:R-:W-:Y:S02]  /*27c0*/  IMAD.IADD R21, R149, 0x1, R21 ;  /* 0x0000000195157824 */ /* 0x000fe400078e0215 */
[----:B------:R-:W-:-:S04]  /*27d0*/  IMAD.WIDE.U32 R20, R23, R138, R20 ;  /* 0x0000008a17147225 */ /* 0x000fc800078e0014 */
[----:B0-----:R-:W-:Y:S01]  /*27e0*/  IMAD.IADD R11, R139, 0x1, R21 ;  /* 0x000000018b0b7824 */ /* 0x001fe200078e0215 */
[----:B------:R-:W-:-:S04]  /*27f0*/  LEA R10, P4, R20, R12, 0x1 ;  /* 0x0000000c140a7211 */ /* 0x000fc800078808ff */
[----:B------:R-:W-:Y:S01]  /*2800*/  LEA.HI.X R11, R20, R13, R11, 0x1, P4 ;  /* 0x0000000d140b7211 */ /* 0x000fe200020f0c0b */
[----:B--2---:R-:W-:-:S04]  /*2810*/  IMAD.U32 R6, R150, 0x10000, RZ ;  /* 0x0001000096067824 */ /* 0x004fc800078e00ff */
[----:B------:R-:W-:Y:S01]  /*2820*/  FMUL R7, R6, R137 ;  /* 0x0000008906077220 */ /* 0x000fe20000400000 */
[----:B------:R-:W-:-:S03]  /*2830*/  LEA R6, P2, R142, UR4, 0x1 ;  /* 0x000000048e067c11 */ /* 0x000fc6000f8408ff */
[----:B------:R-:W-:Y:S01]  /*2840*/  FFMA R128, R128, R136, R7 ;  /* 0x0000008880807223 */ /* 0x000fe20000000007 */
[----:B------:R-:W-:Y:S01]  /*2850*/  LEA.HI.X R7, R142, UR5, R151, 0x1, P2 ;  /* 0x000000058e077c11 */ /* 0x000fe200090f0c97 */
[----:B------:R-:W-:Y:S01]  /*2860*/  IMAD.SHL.U32 R142, R140, 0x8, RZ ;  /* 0x000000088c8e7824 */ /* 0x000fe200078e00ff */
[----:B------:R-:W-:Y:S02]  /*2870*/  ISETP.GT.AND P2, PT, R3, RZ, P3 ;  /* 0x000000ff0300720c */ /* 0x000fe40001f44270 */
[----:B------:R-:W-:-:S05]  /*2880*/  F2FP.BF16.F32.PACK_AB R128, RZ, R128 ;  /* 0x00000080ff80723e */ /* 0x000fca00000010ff */
[----:B------:R0:W-:Y:S06]  /*2890*/  @P1 STG.E.U16 desc[UR36][R6.64], R128 ;  /* 0x0000008006001986 */ /* 0x0001ec000c101524 */
[----:B------:R-:W-:Y:S05]  /*28a0*/  @!P2 BRA `(.L_x_32) ;  /* 0x000000000004a947 */ /* 0x000fea0003800000 */
[----:B------:R1:W5:Y:S02]  /*28b0*/  LDG.E.LTC128B.U16 R150, desc[UR36][R10.64+0x2] ;  /* 0x000002240a967981 */ /* 0x000364000c1e1520 */
.L_x_32:
[----:B------:R-:W-:Y:S05]  /*28c0*/  BSYNC B1 ;  /* 0x0000000000017941 */ /* 0x000fea0003800000 */
.L_x_31:
[----:B-----5:R-:W-:Y:S01]  /*28d0*/  IMAD.U32 R20, R150, 0x10000, RZ ;  /* 0x0001000096147824 */ /* 0x020fe200078e00ff */
[----:B------:R-:W-:Y:S01]  /*28e0*/  ISETP.GT.AND P1, PT, R3, 0x8, P0 ;  /* 0x000000080300780c */ /* 0x000fe20000724270 */
[----:B------:R-:W-:-:S04]  /*28f0*/  IMAD.WIDE.U32 R156, R9, R140, R142 ;  /* 0x0000008c099c7225 */ /* 0x000fc800078e008e */
[----:B------:R-:W-:Y:S01]  /*2900*/  FMUL R20, R20, R137 ;  /* 0x0000008914147220 */ /* 0x000fe20000400000 */
[----:B------:R-:W-:Y:S01]  /*2910*/  IMAD.IADD R159, R149, 0x1, R157 ;  /* 0x00000001959f7824 */ /* 0x000fe200078e029d */
[----:B------:R-:W-:Y:S02]  /*2920*/  IADD3 R21, P4, R144, R156, RZ ;  /* 0x0000009c90157210 */ /* 0x000fe40007f9e0ff */
[----:B------:R-:W-:-:S03]  /*2930*/  FFMA R129, R129, R136, R20 ;  /* 0x0000008881817223 */ /* 0x000fc60000000014 */
[----:B0-----:R-:W-:Y:S02]  /*2940*/  IMAD.X R128, R159, 0x1, R147, P4 ;  /* 0x000000019f807824 */ /* 0x001fe400020e0693 */
[----:B------:R-:W-:Y:S02]  /*2950*/  F2FP.BF16.F32.PACK_AB R129, RZ, R129 ;  /* 0x00000081ff81723e */ /* 0x000fe400000010ff */
[----:B------:R-:W-:Y:S02]  /*2960*/  LEA R20, P4, R21, R12, 0x1 ;  /* 0x0000000c15147211 */ /* 0x000fe400078808ff */
[----:B------:R-:W-:Y:S02]  /*2970*/  PRMT R152, R129, 0x7610, R152 ;  /* 0x0000761081987816 */ /* 0x000fe40000000098 */
[----:B------:R-:W-:-:S03]  /*2980*/  LEA.HI.X R21, R21, R13, R128, 0x1, P4 ;  /* 0x0000000d15157211 */ /* 0x000fc600020f0c80 */
[----:B------:R0:W-:Y:S04]  /*2990*/  @P2 STG.E.U16 desc[UR36][R6.64+0x2], R152 ;  /* 0x0000029806002986 */ /* 0x0001e8000c101524 */
[----:B------:R2:W3:Y:S01]  /*29a0*/  @P1 LDG.E.LTC128B.U16 R150, desc[UR36][R20.64] ;  /* 0x0000002414961981 */ /* 0x0004e2000c1e1520 */
[C---:B------:R-:W-:Y:S01]  /*29b0*/  IMAD.SHL.U32 R151, R4.reuse, 0x10, RZ ;  /* 0x0000001004977824 */ /* 0x040fe200078e00ff */
[----:B------:R-:W-:Y:S01]  /*29c0*/  SHF.L.U64.HI R153, R4, 0x4, R5 ;  /* 0x0000000404997819 */ /* 0x000fe20000010205 */
[----:B------:R-:W-:Y:S01]  /*29d0*/  BSSY B1, `(.L_x_33) ;  /* 0x0000011000017945 */ /* 0x000fe20003800000 */
[----:B------:R-:W-:-:S05]  /*29e0*/  IADD3 R154, P2, R14, R156, RZ ;  /* 0x0000009c0e9a7210 */ /* 0x000fca0007f5e0ff */
[----:B------:R-:W-:Y:S01]  /*29f0*/  IMAD.X R155, R15, 0x1, R159, P2 ;  /* 0x000000010f9b7824 */ /* 0x000fe200010e069f */
[----:B------:R-:W-:Y:S01]  /*2a00*/  ISETP.GT.AND P2, PT, R3, 0x8, P3 ;  /* 0x000000080300780c */ /* 0x000fe20001f44270 */
[----:B------:R-:W-:-:S03]  /*2a10*/  IMAD.WIDE.U32 R154, R23, R138, R154 ;  /* 0x0000008a179a7225 */ /* 0x000fc600078e009a */
[----:B--2---:R-:W-:Y:S01]  /*2a20*/  LEA R20, P5, R154, R12, 0x1 ;  /* 0x0000000c9a147211 */ /* 0x004fe200078a08ff */
[----:B---3--:R-:W-:-:S04]  /*2a30*/  IMAD.U32 R128, R150, 0x10000, RZ ;  /* 0x0001000096807824 */ /* 0x008fc800078e00ff */
[----:B------:R-:W-:Y:S01]  /*2a40*/  FMUL R129, R128, R137 ;  /* 0x0000008980817220 */ /* 0x000fe20000400000 */
[----:B------:R-:W-:-:S03]  /*2a50*/  IADD3 R128, P4, R151, R6, RZ ;  /* 0x0000000697807210 */ /* 0x000fc60007f9e0ff */
[----:B------:R-:W-:Y:S01]  /*2a60*/  FFMA R129, R130, R136, R129 ;  /* 0x0000008882817223 */ /* 0x000fe20000000081 */
[----:B------:R-:W-:-:S04]  /*2a70*/  IMAD.IADD R130, R139, 0x1, R155 ;  /* 0x000000018b827824 */ /* 0x000fc800078e029b */
[----:B0-----:R-:W-:Y:S01]  /*2a80*/  F2FP.BF16.F32.PACK_AB R152, RZ, R129 ;  /* 0x00000081ff98723e */ /* 0x001fe200000010ff */
[----:B------:R-:W-:Y:S01]  /*2a90*/  IMAD.X R129, R153, 0x1, R7, P4 ;  /* 0x0000000199817824 */ /* 0x000fe200020e0607 */
[----:B------:R-:W-:-:S04]  /*2aa0*/  LEA.HI.X R21, R154, R13, R130, 0x1, P5 ;  /* 0x0000000d9a157211 */ /* 0x000fc800028f0c82 */
[----:B------:R0:W-:Y:S01]  /*2ab0*/  @P1 STG.E.U16 desc[UR36][R128.64], R152 ;  /* 0x0000009880001986 */ /* 0x0001e2000c101524 */
[----:B------:R-:W-:Y:S05]  /*2ac0*/  @!P2 BRA `(.L_x_34) ;  /* 0x000000000004a947 */ /* 0x000fea0003800000 */
[----:B------:R2:W5:Y:S02]  /*2ad0*/  LDG.E.LTC128B.U16 R150, desc[UR36][R20.64+0x2] ;  /* 0x0000022414967981 */ /* 0x000564000c1e1520 */
.L_x_34:
[----:B------:R-:W-:Y:S05]  /*2ae0*/  BSYNC B1 ;  /* 0x0000000000017941 */ /* 0x000fea0003800000 */
.L_x_33:
[----:B-----5:R-:W-:Y:S01]  /*2af0*/  IMAD.U32 R130, R150, 0x10000, RZ ;  /* 0x0001000096827824 */ /* 0x020fe200078e00ff */
[----:B------:R-:W-:Y:S01]  /*2b00*/  ISETP.GT.AND P1, PT, R8, 0x8, PT ;  /* 0x000000080800780c */ /* 0x000fe20003f24270 */
[----:B------:R-:W-:Y:S01]  /*2b10*/  BSSY B1, `(.L_x_35) ;  /* 0x000000c000017945 */ /* 0x000fe20003800000 */
[----:B------:R-:W-:Y:S02]  /*2b20*/  IMAD R155, R141, 0x78, RZ ;  /* 0x000000788d9b7824 */ /* 0x000fe400078e02ff */
[----:B------:R-:W-:Y:S01]  /*2b30*/  FMUL R130, R130, R137 ;  /* 0x0000008982827220 */ /* 0x000fe20000400000 */
[----:B------:R-:W-:-:S03]  /*2b40*/  ISETP.GT.AND P4, PT, R3, RZ, P1 ;  /* 0x000000ff0300720c */ /* 0x000fc60000f84270 */
[----:B------:R-:W-:Y:S01]  /*2b50*/  FFMA R130, R131, R136, R130 ;  /* 0x0000008883827223 */ /* 0x000fe20000000082 */
[----:B------:R-:W-:-:S04]  /*2b60*/  IMAD.MOV.U32 R131, RZ, RZ, R159 ;  /* 0x000000ffff837224 */ /* 0x000fc800078e009f */
[----:B------:R-:W-:-:S04]  /*2b70*/  F2FP.BF16.F32.PACK_AB R130, RZ, R130 ;  /* 0x00000082ff82723e */ /* 0x000fc800000010ff */
[----:B0-----:R-:W-:Y:S01]  /*2b80*/  PRMT R152, R130, 0x7610, R152 ;  /* 0x0000761082987816 */ /* 0x001fe20000000098 */
[----:B------:R-:W-:-:S04]  /*2b90*/  IMAD.MOV.U32 R130, RZ, RZ, R156 ;  /* 0x000000ffff827224 */ /* 0x000fc800078e009c */
[----:B------:R0:W-:Y:S01]  /*2ba0*/  @P2 STG.E.U16 desc[UR36][R128.64+0x2], R152 ;  /* 0x0000029880002986 */ /* 0x0001e2000c101524 */
[----:B------:R-:W-:Y:S05]  /*2bb0*/  @!P4 BRA `(.L_x_36) ;  /* 0x000000000004c947 */ /* 0x000fea0003800000 */
[----:B------:R3:W5:Y:S02]  /*2bc0*/  LDG.E.LTC128B.U16 R150, desc[UR36][R10.64+0x10] ;  /* 0x000010240a967981 */ /* 0x000764000c1e1520 */
.L_x_36:
[----:B------:R-:W-:Y:S05]  /*2bd0*/  BSYNC B1 ;  /* 0x0000000000017941 */ /* 0x000fea0003800000 */
.L_x_35:
[----:B0----5:R-:W-:Y:S01]  /*2be0*/  IMAD.U32 R152, R150, 0x10000, RZ ;  /* 0x0001000096987824 */ /* 0x021fe200078e00ff */
[----:B------:R-:W-:Y:S01]  /*2bf0*/  BSSY B1, `(.L_x_37) ;  /* 0x000000d000017945 */ /* 0x000fe20003800000 */
[----:B------:R-:W-:-:S04]  /*2c00*/  IMAD.WIDE.U32 R130, R140, 0x78, R130 ;  /* 0x000000788c827825 */ /* 0x000fc800078e0082 */
[----:B------:R-:W-:Y:S01]  /*2c10*/  FMUL R141, R152, R137 ;  /* 0x00000089988d7220 */ /* 0x000fe20000400000 */
[----:B------:R-:W-:Y:S01]  /*2c20*/  IMAD.IADD R157, R131, 0x1, R155 ;  /* 0x00000001839d7824 */ /* 0x000fe200078e029b */
[----:B------:R-:W-:Y:S02]  /*2c30*/  IADD3 R152, P2, P5, R144, R130, R142 ;  /* 0x0000008290987210 */ /* 0x000fe40007d5e08e */
[----:B------:R-:W-:Y:S02]  /*2c40*/  FFMA R141, R132, R136, R141 ;  /* 0x00000088848d7223 */ /* 0x000fe4000000008d */
[----:B------:R-:W-:-:S03]  /*2c50*/  IADD3.X R154, R147, R157, R143, P2, P5 ;  /* 0x0000009d939a7210 */ /* 0x000fc600017ea48f */
[----:B------:R-:W-:Y:S02]  /*2c60*/  F2FP.BF16.F32.PACK_AB R141, RZ, R141 ;  /* 0x0000008dff8d723e */ /* 0x000fe400000010ff */
[----:B------:R-:W-:-:S03]  /*2c70*/  ISETP.GT.AND P2, PT, R8, 0x9, PT ;  /* 0x000000090800780c */ /* 0x000fc60003f44270 */
[----:B------:R0:W-:Y:S01]  /*2c80*/  @P4 STG.E.U16 desc[UR36][R6.64+0x10], R141 ;  /* 0x0000108d06004986 */ /* 0x0001e2000c101524 */
[----:B------:R-:W-:-:S13]  /*2c90*/  ISETP.GT.AND P5, PT, R3, RZ, P2 ;  /* 0x000000ff0300720c */ /* 0x000fda00017a4270 */
[----:B0-----:R-:W-:Y:S05]  /*2ca0*/  @!P5 BRA `(.L_x_38) ;  /* 0x000000000004d947 */ /* 0x001fea0003800000 */
[----:B------:R0:W5:Y:S02]  /*2cb0*/  LDG.E.LTC128B.U16 R150, desc[UR36][R10.64+0x12] ;  /* 0x000012240a967981 */ /* 0x000164000c1e1520 */
.L_x_38:
[----:B------:R-:W-:Y:S05]  /*2cc0*/  BSYNC B1 ;  /* 0x0000000000017941 */ /* 0x000fea0003800000 */
.L_x_37:
[----:B-----5:R-:W-:Y:S01]  /*2cd0*/  IMAD.U32 R132, R150, 0x10000, RZ ;  /* 0x0001000096847824 */ /* 0x020fe200078e00ff */
[----:B------:R-:W-:Y:S01]  /*2ce0*/  ISETP.GT.AND P4, PT, R3, 0x8, P1 ;  /* 0x000000080300780c */ /* 0x000fe20000f84270 */
[----:B------:R-:W-:Y:S02]  /*2cf0*/  BSSY B1, `(.L_x_39) ;  /* 0x0000007000017945 */ /* 0x000fe40003800000 */
[----:B------:R-:W-:-:S04]  /*2d00*/  FMUL R132, R132, R137 ;  /* 0x0000008984847220 */ /* 0x000fc80000400000 */
[----:B------:R-:W-:-:S05]  /*2d10*/  FFMA R132, R133, R136, R132 ;  /* 0x0000008885847223 */ /* 0x000fca0000000084 */
[----:B------:R-:W-:-:S05]  /*2d20*/  F2FP.BF16.F32.PACK_AB R132, RZ, R132 ;  /* 0x00000084ff84723e */ /* 0x000fca00000010ff */
[----:B------:R4:W-:Y:S01]  /*2d30*/  @P5 STG.E.U16 desc[UR36][R6.64+0x12], R132 ;  /* 0x0000128406005986 */ /* 0x0009e2000c101524 */
[----:B------:R-:W-:Y:S05]  /*2d40*/  @!P4 BRA `(.L_x_40) ;  /* 0x000000000004c947 */ /* 0x000fea0003800000 */
[----:B------:R0:W5:Y:S02]  /*2d50*/  LDG.E.LTC128B.U16 R150, desc[UR36][R20.64+0x10] ;  /* 0x0000102414967981 */ /* 0x000164000c1e1520 */
.L_x_40:
[----:B------:R-:W-:Y:S05]  /*2d60*/  BSYNC B1 ;  /* 0x0000000000017941 */ /* 0x000fea0003800000 */
.L_x_39:
[----:B----45:R-:W-:Y:S01]  /*2d70*/  IMAD.U32 R132, R150, 0x10000, RZ ;  /* 0x0001000096847824 */ /* 0x030fe200078e00ff */
        /* <DEDUP_REMOVED lines=8> */
.L_x_42:
[----:B------:R-:W-:Y:S05]  /*2e00*/  BSYNC B1 ;  /* 0x0000000000017941 */ /* 0x000fea0003800000 */
.L_x_41:
[----:B-----5:R-:W-:Y:S01]  /*2e10*/  IMAD.U32 R132, R150, 0x10000, RZ ;  /* 0x0001000096847824 */ /* 0x020fe200078e00ff */
[----:B------:R-:W-:-:S03]  /*2e20*/  IADD3 R131, P4, R144, R130, RZ ;  /* 0x0000008290837210 */ /* 0x000fc60007f9e0ff */
[----:B------:R-:W-:Y:S02]  /*2e30*/  FMUL R132, R132, R137 ;  /* 0x0000008984847220 */ /* 0x000fe40000400000 */
[----:B------:R-:W-:Y:S01]  /*2e40*/  IMAD.X R146, R157, 0x1, R147, P4 ;  /* 0x000000019d927824 */ /* 0x000fe200020e0693 */
[----:B------:R-:W-:Y:S01]  /*2e50*/  LEA R130, P4, R131, R12, 0x1 ;  /* 0x0000000c83827211 */ /* 0x000fe200078808ff */
[----:B------:R-:W-:-:S03]  /*2e60*/  FFMA R132, R135, R136, R132 ;  /* 0x0000008887847223 */ /* 0x000fc60000000084 */
[----:B------:R-:W-:Y:S02]  /*2e70*/  LEA.HI.X R131, R131, R13, R146, 0x1, P4 ;  /* 0x0000000d83837211 */ /* 0x000fe400020f0c92 */
[----:B------:R-:W-:-:S04]  /*2e80*/  F2FP.BF16.F32.PACK_AB R132, RZ, R132 ;  /* 0x00000084ff84723e */ /* 0x000fc800000010ff */
[----:B----4-:R-:W-:-:S05]  /*2e90*/  PRMT R133, R132, 0x7610, R133 ;  /* 0x0000761084857816 */ /* 0x010fca0000000085 */
[----:B------:R4:W-:Y:S01]  /*2ea0*/  @P5 STG.E.U16 desc[UR36][R128.64+0x12], R133 ;  /* 0x0000128580005986 */ /* 0x0009e2000c101524 */
[----:B------:R-:W-:-:S13]  /*2eb0*/  ISETP.GT.AND P5, PT, R3, 0x80, P0 ;  /* 0x000000800300780c */ /* 0x000fda00007a4270 */
[----:B------:R1:W2:Y:S01]  /*2ec0*/  @P5 LDG.E.LTC128B.U16 R150, desc[UR36][R130.64] ;  /* 0x0000002482965981 */ /* 0x0002a2000c1e1520 */
[----:B------:R-:W-:Y:S01]  /*2ed0*/  IMAD.WIDE.U32 R144, R140, 0x78, R142 ;  /* 0x000000788c907825 */ /* 0x000fe200078e008e */
[----:B------:R-:W-:Y:S03]  /*2ee0*/  BSSY B1, `(.L_x_43) ;  /* 0x0000016000017945 */ /* 0x000fe60003800000 */
[----:B------:R-:W-:Y:S02]  /*2ef0*/  IMAD.IADD R147, R155, 0x1, R145 ;  /* 0x000000019b937824 */ /* 0x000fe400078e0291 */
[----:B------:R-:W-:Y:S02]  /*2f00*/  IMAD.MOV.U32 R146, RZ, RZ, R144 ;  /* 0x000000ffff927224 */ /* 0x000fe400078e0090 */
[----:B------:R-:W-:Y:S02]  /*2f10*/  IMAD R5, R5, 0xf0, RZ ;  /* 0x000000f005057824 */ /* 0x000fe400078e02ff */
[----:B----4-:R-:W-:-:S03]  /*2f20*/  IMAD.WIDE.U32 R132, R9, R140, R146 ;  /* 0x0000008c09847225 */ /* 0x010fc600078e0092 */
[----:B------:R-:W-:-:S04]  /*2f30*/  IADD3 R134, P4, R14, R132, RZ ;  /* 0x000000840e867210 */ /* 0x000fc80007f9e0ff */
[----:B------:R-:W-:-:S03]  /*2f40*/  IADD3.X R135, R15, R149, R133, P4, !PT ;  /* 0x000000950f877210 */ /* 0x000fc600027fe485 */
[----:B------:R-:W-:-:S04]  /*2f50*/  IMAD.WIDE.U32 R134, R23, R138, R134 ;  /* 0x0000008a17867225 */ /* 0x000fc800078e0086 */
[----:B-1----:R-:W-:Y:S01]  /*2f60*/  IMAD.IADD R131, R139, 0x1, R135 ;  /* 0x000000018b837824 */ /* 0x002fe200078e0287 */
[----:B------:R-:W-:-:S04]  /*2f70*/  LEA R130, P4, R134, R12, 0x1 ;  /* 0x0000000c86827211 */ /* 0x000fc800078808ff */
[----:B------:R-:W-:Y:S02]  /*2f80*/  LEA.HI.X R131, R134, R13, R131, 0x1, P4 ;  /* 0x0000000d86837211 */ /* 0x000fe400020f0c83 */
[----:B------:R-:W-:Y:S01]  /*2f90*/  ISETP.GT.AND P4, PT, R3, 0x80, P3 ;  /* 0x000000800300780c */ /* 0x000fe20001f84270 */
[----:B--2---:R-:W-:-:S04]  /*2fa0*/  IMAD.U32 R132, R150, 0x10000, RZ ;  /* 0x0001000096847824 */ /* 0x004fc800078e00ff */
[----:B------:R-:W-:-:S04]  /*2fb0*/  FMUL R133, R132, R137 ;  /* 0x0000008984857220 */ /* 0x000fc80000400000 */
[----:B------:R-:W-:Y:S01]  /*2fc0*/  FFMA R120, R120, R136, R133 ;  /* 0x0000008878787223 */ /* 0x000fe20000000085 */
[----:B------:R-:W-:-:S04]  /*2fd0*/  IMAD.WIDE.U32 R132, R4, 0xf0, R128 ;  /* 0x000000f004847825 */ /* 0x000fc800078e0080 */
[----:B------:R-:W-:Y:S01]  /*2fe0*/  F2FP.BF16.F32.PACK_AB R120, RZ, R120 ;  /* 0x00000078ff78723e */ /* 0x000fe200000010ff */
[----:B------:R-:W-:Y:S02]  /*2ff0*/  IMAD.IADD R135, R133, 0x1, R5 ;  /* 0x0000000185877824 */ /* 0x000fe400078e0205 */
[----:B------:R-:W-:-:S05]  /*3000*/  @P5 IMAD.MOV.U32 R134, RZ, RZ, R132 ;  /* 0x000000ffff865224 */ /* 0x000fca00078e0084 */
[----:B------:R1:W-:Y:S01]  /*3010*/  @P5 STG.E.U16 desc[UR36][R134.64], R120 ;  /* 0x0000007886005986 */ /* 0x0003e2000c101524 */
[----:B------:R-:W-:Y:S05]  /*3020*/  @!P4 BRA `(.L_x_44) ;  /* 0x000000000004c947 */ /* 0x000fea0003800000 */
[----:B------:R2:W5:Y:S02]  /*3030*/  LDG.E.LTC128B.U16 R150, desc[UR36][R130.64+0x2] ;  /* 0x0000022482967981 */ /* 0x000564000c1e1520 */
.L_x_44:
[----:B------:R-:W-:Y:S05]  /*3040*/  BSYNC B1 ;  /* 0x0000000000017941 */ /* 0x000fea0003800000 */
.L_x_43:
[----:B-1---5:R-:W-:Y:S01]  /*3050*/  IMAD.U32 R120, R150, 0x10000, RZ ;  /* 0x0001000096787824 */ /* 0x022fe200078e00ff */
[----:B------:R-:W-:Y:S01]  /*3060*/  IADD3 R144, P5, R142, R144, RZ ;  /* 0x000000908e907210 */ /* 0x000fe20007fbe0ff */
[----:B------:R-:W-:Y:S01]  /*3070*/  BSSY B1, `(.L_x_45) ;  /* 0x0000010000017945 */ /* 0x000fe20003800000 */
[----:B------:R-:W-:Y:S01]  /*3080*/  ISETP.GT.AND P0, PT, R3, 0x88, P0 ;  /* 0x000000880300780c */ /* 0x000fe20000704270 */
[----:B------:R-:W-:Y:S02]  /*3090*/  FMUL R120, R120, R137 ;  /* 0x0000008978787220 */ /* 0x000fe40000400000 */
[----:B------:R-:W-:Y:S02]  /*30a0*/  IMAD.X R145, R147, 0x1, R143, P5 ;  /* 0x0000000193917824 */ /* 0x000fe400028e068f */
[----:B------:R-:W-:Y:S01]  /*30b0*/  FFMA R120, R121, R136, R120 ;  /* 0x0000008879787223 */ /* 0x000fe20000000078 */
[----:B------:R-:W-:-:S04]  /*30c0*/  IMAD.WIDE.U32 R140, R9, R140, R144 ;  /* 0x0000008c098c7225 */ /* 0x000fc800078e0090 */
[----:B------:R-:W-:Y:S01]  /*30d0*/  F2FP.BF16.F32.PACK_AB R120, RZ, R120 ;  /* 0x00000078ff78723e */ /* 0x000fe200000010ff */
[----:B------:R-:W-:Y:S01]  /*30e0*/  @P4 IMAD.MOV.U32 R144, RZ, RZ, R132 ;  /* 0x000000ffff904224 */ /* 0x000fe200078e0084 */
[----:B------:R-:W-:Y:S01]  /*30f0*/  IADD3 R142, P5, R14, R140, RZ ;  /* 0x0000008c0e8e7210 */ /* 0x000fe20007fbe0ff */
[----:B------:R-:W-:Y:S01]  /*3100*/  @P4 IMAD.MOV.U32 R145, RZ, RZ, R135 ;  /* 0x000000ffff914224 */ /* 0x000fe200078e0087 */
[----:B------:R-:W-:-:S05]  /*3110*/  PRMT R9, R120, 0x7610, R9 ;  /* 0x0000761078097816 */ /* 0x000fca0000000009 */
[----:B------:R1:W-:Y:S01]  /*3120*/  @P4 STG.E.U16 desc[UR36][R144.64+0x2], R9 ;  /* 0x0000020990004986 */ /* 0x0003e2000c101524 */
[----:B------:R-:W-:-:S04]  /*3130*/  LEA R120, P4, R152, R12, 0x1 ;  /* 0x0000000c98787211 */ /* 0x000fc800078808ff */
[----:B------:R-:W-:Y:S01]  /*3140*/  LEA.HI.X R121, R152, R13, R154, 0x1, P4 ;  /* 0x0000000d98797211 */ /* 0x000fe200020f0c9a */
[----:B------:R-:W-:Y:S08]  /*3150*/  @!P0 BRA `(.L_x_46) ;  /* 0x0000000000048947 */ /* 0x000ff00003800000 */
[----:B------:R4:W5:Y:S02]  /*3160*/  LDG.E.LTC128B.U16 R150, desc[UR36][R120.64] ;  /* 0x0000002478967981 */ /* 0x000964000c1e1520 */
.L_x_46:
[----:B------:R-:W-:Y:S05]  /*3170*/  BSYNC B1 ;  /* 0x0000000000017941 */ /* 0x000fea0003800000 */
.L_x_45:
[----:B-----5:R-:W-:Y:S01]  /*3180*/  IMAD.U32 R14, R150, 0x10000, RZ ;  /* 0x00010000960e7824 */ /* 0x020fe200078e00ff */
[----:B------:R-:W-:Y:S01]  /*3190*/  IADD3.X R143, R15, R149, R141, P5, !PT ;  /* 0x000000950f8f7210 */ /* 0x000fe20002ffe48d */
[----:B------:R-:W-:Y:S01]  /*31a0*/  BSSY B1, `(.L_x_47) ;  /* 0x000000e000017945 */ /* 0x000fe20003800000 */
[----:B------:R-:W-:Y:S01]  /*31b0*/  ISETP.GT.AND P3, PT, R3, 0x88, P3 ;  /* 0x000000880300780c */ /* 0x000fe20001f64270 */
[----:B-1----:R-:W-:Y:S01]  /*31c0*/  FMUL R9, R14, R137 ;  /* 0x000000890e097220 */ /* 0x002fe20000400000 */
[----:B------:R-:W-:Y:S01]  /*31d0*/  IADD3 R14, P4, R151, R132, RZ ;  /* 0x00000084970e7210 */ /* 0x000fe20007f9e0ff */
[----:B----4-:R-:W-:-:S04]  /*31e0*/  IMAD.WIDE.U32 R120, R23, R138, R142 ;  /* 0x0000008a17787225 */ /* 0x010fc800078e008e */
[----:B------:R-:W-:Y:S01]  /*31f0*/  FFMA R9, R122, R136, R9 ;  /* 0x000000887a097223 */ /* 0x000fe20000000009 */
[----:B------:R-:W-:Y:S01]  /*3200*/  IMAD.X R15, R135, 0x1, R153, P4 ;  /* 0x00000001870f7824 */ /* 0x000fe200020e0699 */
[----:B------:R-:W-:Y:S01]  /*3210*/  LEA R12, P5, R120, R12, 0x1 ;  /* 0x0000000c780c7211 */ /* 0x000fe200078a08ff */
[----:B------:R-:W-:Y:S02]  /*3220*/  IMAD.IADD R139, R139, 0x1, R121 ;  /* 0x000000018b8b7824 */ /* 0x000fe400078e0279 */
[----:B------:R-:W-:-:S03]  /*3230*/  F2FP.BF16.F32.PACK_AB R9, RZ, R9 ;  /* 0x00000009ff09723e */ /* 0x000fc600000010ff */
[----:B------:R-:W-:Y:S02]  /*3240*/  LEA.HI.X R13, R120, R13, R139, 0x1, P5 ;  /* 0x0000000d780d7211 */ /* 0x000fe400028f0c8b */
[----:B------:R1:W-:Y:S01]  /*3250*/  @P0 STG.E.U16 desc[UR36][R14.64], R9 ;  /* 0x000000090e000986 */ /* 0x0003e2000c101524 */
[----:B------:R-:W-:Y:S05]  /*3260*/  @!P3 BRA `(.L_x_48) ;  /* 0x000000000004b947 */ /* 0x000fea0003800000 */
[----:B------:R4:W5:Y:S02]  /*3270*/  LDG.E.LTC128B.U16 R150, desc[UR36][R12.64+0x2] ;  /* 0x000002240c967981 */ /* 0x000964000c1e1520 */
.L_x_48:
[----:B------:R-:W-:Y:S05]  /*3280*/  BSYNC B1 ;  /* 0x0000000000017941 */ /* 0x000fea0003800000 */
.L_x_47:
        /* <DEDUP_REMOVED lines=9> */
.L_x_50:
[----:B------:R-:W-:Y:S05]  /*3320*/  BSYNC B1 ;  /* 0x0000000000017941 */ /* 0x000fea0003800000 */
.L_x_49:
[----:B0----5:R-:W-:Y:S01]  /*3330*/  IMAD.U32 R120, R150, 0x10000, RZ ;  /* 0x0001000096787824 */ /* 0x021fe200078e00ff */
[----:B------:R-:W-:Y:S01]  /*3340*/  ISETP.GT.AND P3, PT, R3, 0x80, P2 ;  /* 0x000000800300780c */ /* 0x000fe20001764270 */
[----:B------:R-:W-:Y:S01]  /*3350*/  @P0 IMAD.MOV.U32 R121, RZ, RZ, R135 ;  /* 0x000000ffff790224 */ /* 0x000fe200078e0087 */
[----:B------:R-:W-:Y:S01]  /*3360*/  BSSY B1, `(.L_x_51) ;  /* 0x0000008000017945 */ /* 0x000fe20003800000 */
[----:B-1----:R-:W-:Y:S01]  /*3370*/  FMUL R9, R120, R137 ;  /* 0x0000008978097220 */ /* 0x002fe20000400000 */
[----:B------:R-:W-:-:S03]  /*3380*/  @P0 IMAD.MOV.U32 R120, RZ, RZ, R132 ;  /* 0x000000ffff780224 */ /* 0x000fc600078e0084 */
[----:B------:R-:W-:-:S05]  /*3390*/  FFMA R9, R124, R136, R9 ;  /* 0x000000887c097223 */ /* 0x000fca0000000009 */
[----:B------:R-:W-:-:S05]  /*33a0*/  F2FP.BF16.F32.PACK_AB R9, RZ, R9 ;  /* 0x00000009ff09723e */ /* 0x000fca00000010ff */
[----:B------:R0:W-:Y:S01]  /*33b0*/  @P0 STG.E.U16 desc[UR36][R120.64+0x10], R9 ;  /* 0x0000100978000986 */ /* 0x0001e2000c101524 */
[----:B------:R-:W-:Y:S05]  /*33c0*/  @!P3 BRA `(.L_x_52) ;  /* 0x000000000004b947 */ /* 0x000fea0003800000 */
[----:B------:R1:W5:Y:S02]  /*33d0*/  LDG.E.LTC128B.U16 R150, desc[UR36][R130.64+0x12] ;  /* 0x0000122482967981 */ /* 0x000364000c1e1520 */
.L_x_52:
[----:B------:R-:W-:Y:S05]  /*33e0*/  BSYNC B1 ;  /* 0x0000000000017941 */ /* 0x000fea0003800000 */
.L_x_51:
[----:B0----5:R-:W-:Y:S01]  /*33f0*/  IMAD.U32 R120, R150, 0x10000, RZ ;  /* 0x0001000096787824 */ /* 0x021fe200078e00ff */
[----:B------:R-:W-:Y:S01]  /*3400*/  ISETP.GT.AND P1, PT, R3, 0x88, P1 ;  /* 0x000000880300780c */ /* 0x000fe20000f24270 */
[----:B------:R-:W-:Y:S01]  /*3410*/  @P3 IMAD.MOV.U32 R133, RZ, RZ, R135 ;  /* 0x000000ffff853224 */ /* 0x000fe200078e0087 */
[----:B------:R-:W-:Y:S01]  /*3420*/  BSSY B1, `(.L_x_53) ;  /* 0x0000007000017945 */ /* 0x000fe20003800000 */
[----:B------:R-:W-:-:S04]  /*3430*/  FMUL R120, R120, R137 ;  /* 0x0000008978787220 */ /* 0x000fc80000400000 */
[----:B------:R-:W-:-:S05]  /*3440*/  FFMA R120, R125, R136, R120 ;  /* 0x000000887d787223 */ /* 0x000fca0000000078 */
[----:B------:R-:W-:-:S05]  /*3450*/  F2FP.BF16.F32.PACK_AB R120, RZ, R120 ;  /* 0x00000078ff78723e */ /* 0x000fca00000010ff */
[----:B------:R0:W-:Y:S01]  /*3460*/  @P3 STG.E.U16 desc[UR36][R132.64+0x12], R120 ;  /* 0x0000127884003986 */ /* 0x0001e2000c101524 */
[----:B------:R-:W-:Y:S05]  /*3470*/  @!P1 BRA `(.L_x_54) ;  /* 0x0000000000049947 */ /* 0x000fea0003800000 */
[----:B------:R0:W5:Y:S02]  /*3480*/  LDG.E.LTC128B.U16 R150, desc[UR36][R12.64+0x10] ;  /* 0x000010240c967981 */ /* 0x000164000c1e1520 */
.L_x_54:
[----:B------:R-:W-:Y:S05]  /*3490*/  BSYNC B1 ;  /* 0x0000000000017941 */ /* 0x000fea0003800000 */
.L_x_53:
[----:B0----5:R-:W-:Y:S01]  /*34a0*/  IMAD.U32 R120, R150, 0x10000, RZ ;  /* 0x0001000096787824 */ /* 0x021fe200078e00ff */
        /* <DEDUP_REMOVED lines=8> */
.L_x_56:
[----:B------:R-:W-:Y:S05]  /*3530*/  BSYNC B1 ;  /* 0x0000000000017941 */ /* 0x000fea0003800000 */
.L_x_55:
[----:B-----5:R-:W-:Y:S01]  /*3540*/  IMAD.U32 R120, R150, 0x10000, RZ ;  /* 0x0001000096787824 */ /* 0x020fe200078e00ff */
[----:B------:R-:W-:Y:S01]  /*3550*/  ISETP.GT.AND P3, PT, R8, 0x10, PT ;  /* 0x000000100800780c */ /* 0x000fe20003f64270 */
[----:B------:R-:W-:Y:S02]  /*3560*/  BSSY B1, `(.L_x_57) ;  /* 0x0000008000017945 */ /* 0x000fe40003800000 */
[----:B------:R-:W-:Y:S01]  /*3570*/  FMUL R120, R120, R137 ;  /* 0x0000008978787220 */ /* 0x000fe20000400000 */
[----:B------:R-:W-:-:S03]  /*3580*/  ISETP.GT.AND P0, PT, R3, RZ, P3 ;  /* 0x000000ff0300720c */ /* 0x000fc60001f04270 */
[----:B------:R-:W-:-:S05]  /*3590*/  FFMA R120, R127, R136, R120 ;  /* 0x000000887f787223 */ /* 0x000fca0000000078 */
[----:B------:R-:W-:-:S05]  /*35a0*/  F2FP.BF16.F32.PACK_AB R120, RZ, R120 ;  /* 0x00000078ff78723e */ /* 0x000fca00000010ff */
[----:B------:R0:W-:Y:S01]  /*35b0*/  @P2 STG.E.U16 desc[UR36][R14.64+0x12], R120 ;  /* 0x000012780e002986 */ /* 0x0001e2000c101524 */
[----:B------:R-:W-:Y:S05]  /*35c0*/  @!P0 BRA `(.L_x_58) ;  /* 0x0000000000048947 */ /* 0x000fea0003800000 */
[----:B------:R0:W5:Y:S02]  /*35d0*/  LDG.E.LTC128B.U16 R150, desc[UR36][R10.64+0x20] ;  /* 0x000020240a967981 */ /* 0x000164000c1e1520 */
.L_x_58:
[----:B------:R-:W-:Y:S05]  /*35e0*/  BSYNC B1 ;  /* 0x0000000000017941 */ /* 0x000fea0003800000 */
.L_x_57:
[----:B0----5:R-:W-:Y:S01]  /*35f0*/  IMAD.U32 R14, R150, 0x10000, RZ ;  /* 0x00010000960e7824 */ /* 0x021fe200078e00ff */
        /* <DEDUP_REMOVED lines=9> */
.L_x_60:
[----:B------:R-:W-:Y:S05]  /*3690*/  BSYNC B1 ;  /* 0x0000000000017941 */ /* 0x000fea0003800000 */
.L_x_59:
        /* <DEDUP_REMOVED lines=9> */
.L_x_62:
[----:B------:R-:W-:Y:S05]  /*3730*/  BSYNC B1 ;  /* 0x0000000000017941 */ /* 0x000fea0003800000 */
.L_x_61:
        /* <DEDUP_REMOVED lines=9> */
.L_x_64:
[----:B------:R-:W-:Y:S05]  /*37d0*/  BSYNC B1 ;  /* 0x0000000000017941 */ /* 0x000fea0003800000 */
.L_x_63:
        /* <DEDUP_REMOVED lines=10> */
.L_x_66:
[----:B------:R-:W-:Y:S05]  /*3880*/  BSYNC B1 ;  /* 0x0000000000017941 */ /* 0x000fea0003800000 */
.L_x_65:
        /* <DEDUP_REMOVED lines=10> */
.L_x_68:
[----:B------:R-:W-:Y:S05]  /*3930*/  BSYNC B1 ;  /* 0x0000000000017941 */ /* 0x000fea0003800000 */
.L_x_67:
        /* <DEDUP_REMOVED lines=9> */
.L_x_70:
[----:B------:R-:W-:Y:S05]  /*39d0*/  BSYNC B1 ;  /* 0x0000000000017941 */ /* 0x000fea0003800000 */
.L_x_69:
        /* <DEDUP_REMOVED lines=9> */
.L_x_72:
[----:B------:R-:W-:Y:S05]  /*3a70*/  BSYNC B1 ;  /* 0x0000000000017941 */ /* 0x000fea0003800000 */
.L_x_71:
        /* <DEDUP_REMOVED lines=9> */
.L_x_74:
[----:B------:R-:W-:Y:S05]  /*3b10*/  BSYNC B1 ;  /* 0x0000000000017941 */ /* 0x000fea0003800000 */
.L_x_73:
[----:B0----5:R-:W-:Y:S01]  /*3b20*/  IMAD.U32 R14, R150, 0x10000, RZ ;  /* 0x00010000960e7824 */ /* 0x021fe200078e00ff */
[----:B------:R-:W-:Y:S01]  /*3b30*/  ISETP.GT.AND P4, PT, R3, 0x80, P2 ;  /* 0x000000800300780c */ /* 0x000fe20001784270 */
[----:B------:R-:W-:Y:S02]  /*3b40*/  BSSY B1, `(.L_x_75) ;  /* 0x000000a000017945 */ /* 0x000fe40003800000 */
[----:B------:R-:W-:Y:S01]  /*3b50*/  FMUL R9, R14, R137 ;  /* 0x000000890e097220 */ /* 0x000fe20000400000 */
[----:B------:R-:W-:-:S04]  /*3b60*/  IMAD.WIDE.U32 R14, R4, 0xf0, R128 ;  /* 0x000000f0040e7825 */ /* 0x000fc800078e0080 */
[----:B------:R-:W-:Y:S01]  /*3b70*/  FFMA R9, R104, R136, R9 ;  /* 0x0000008868097223 */ /* 0x000fe20000000009 */
[----:B------:R-:W-:Y:S02]  /*3b80*/  IMAD.IADD R5, R5, 0x1, R15 ;  /* 0x0000000105057824 */ /* 0x000fe400078e020f */
[----:B------:R-:W-:Y:S02]  /*3b90*/  IMAD.MOV.U32 R4, RZ, RZ, R14 ;  /* 0x000000ffff047224 */ /* 0x000fe400078e000e */
[----:B------:R-:W-:-:S05]  /*3ba0*/  F2FP.BF16.F32.PACK_AB R9, RZ, R9 ;  /* 0x00000009ff09723e */ /* 0x000fca00000010ff */
[----:B------:R0:W-:Y:S01]  /*3bb0*/  @P5 STG.E.U16 desc[UR36][R4.64+0x20], R9 ;  /* 0x0000200904005986 */ /* 0x0001e2000c101524 */
[----:B------:R-:W-:Y:S05]  /*3bc0*/  @!P4 BRA `(.L_x_76) ;  /* 0x000000000004c947 */ /* 0x000fea0003800000 */
[----:B------:R0:W5:Y:S02]  /*3bd0*/  LDG.E.LTC128B.U16 R150, desc[UR36][R130.64+0x22] ;  /* 0x0000222482967981 */ /* 0x000164000c1e1520 */
.L_x_76:
[----:B------:R-:W-:Y:S05]  /*3be0*/  BSYNC B1 ;  /* 0x0000000000017941 */ /* 0x000fea0003800000 */
.L_x_75:
        /* <DEDUP_REMOVED lines=9> */
.L_x_78:
[----:B------:R-:W-:Y:S05]  /*3c80*/  BSYNC B1 ;  /* 0x0000000000017941 */ /* 0x000fea0003800000 */
.L_x_77:
[----:B0----5:R-:W-:Y:S01]  /*3c90*/  IMAD.U32 R104, R150, 0x10000, RZ ;  /* 0x0001000096687824 */ /* 0x021fe200078e00ff */
[----:B------:R-:W-:Y:S01]  /*3ca0*/  IADD3 R14, P4, R151, R14, RZ ;  /* 0x0000000e970e7210 */ /* 0x000fe20007f9e0ff */
[----:B------:R-:W-:Y:S01]  /*3cb0*/  BSSY B1, `(.L_x_79) ;  /* 0x0000009000017945 */ /* 0x000fe20003800000 */
[----:B------:R-:W-:Y:S01]  /*3cc0*/  ISETP.GT.AND P2, PT, R3, 0x88, P2 ;  /* 0x000000880300780c */ /* 0x000fe20001744270 */
[----:B------:R-:W-:Y:S02]  /*3cd0*/  FMUL R9, R104, R137 ;  /* 0x0000008968097220 */ /* 0x000fe40000400000 */
[----:B------:R-:W-:Y:S02]  /*3ce0*/  IMAD.X R15, R153, 0x1, R5, P4 ;  /* 0x00000001990f7824 */ /* 0x000fe400020e0605 */
[----:B------:R-:W-:-:S05]  /*3cf0*/  FFMA R9, R106, R136, R9 ;  /* 0x000000886a097223 */ /* 0x000fca0000000009 */
[----:B------:R-:W-:-:S05]  /*3d00*/  F2FP.BF16.F32.PACK_AB R9, RZ, R9 ;  /* 0x00000009ff09723e */ /* 0x000fca00000010ff */
[----:B------:R0:W-:Y:S01]  /*3d10*/  @P3 STG.E.U16 desc[UR36][R14.64+0x20], R9 ;  /* 0x000020090e003986 */ /* 0x0001e2000c101524 */
[----:B------:R-:W-:Y:S05]  /*3d20*/  @!P2 BRA `(.L_x_80) ;  /* 0x000000000004a947 */ /* 0x000fea0003800000 */
[----:B------:R0:W5:Y:S02]  /*3d30*/  LDG.E.LTC128B.U16 R150, desc[UR36][R12.64+0x22] ;  /* 0x000022240c967981 */ /* 0x000164000c1e1520 */
.L_x_80:
[----:B------:R-:W-:Y:S05]  /*3d40*/  BSYNC B1 ;  /* 0x0000000000017941 */ /* 0x000fea0003800000 */
.L_x_79:
        /* <DEDUP_REMOVED lines=9> */
.L_x_82:
[----:B------:R-:W-:Y:S05]  /*3de0*/  BSYNC B1 ;  /* 0x0000000000017941 */ /* 0x000fea0003800000 */
.L_x_81:
        /* <DEDUP_REMOVED lines=9> */
.L_x_84:
[----:B------:R-:W-:Y:S05]  /*3e80*/  BSYNC B1 ;  /* 0x0000000000017941 */ /* 0x000fea0003800000 */
.L_x_83:
        /* <DEDUP_REMOVED lines=9> */
.L_x_86:
[----:B------:R-:W-:Y:S05]  /*3f20*/  BSYNC B1 ;  /* 0x0000000000017941 */ /* 0x000fea0003800000 */
.L_x_85:
        /* <DEDUP_REMOVED lines=9> */
.L_x_88:
[----:B------:R-:W-:Y:S05]  /*3fc0*/  BSYNC B1 ;  /* 0x0000000000017941 */ /* 0x000fea0003800000 */
.L_x_87:
        /* <DEDUP_REMOVED lines=10> */
.L_x_90:
[----:B------:R-:W-:Y:S05]  /*4070*/  BSYNC B1 ;  /* 0x0000000000017941 */ /* 0x000fea0003800000 */
.L_x_89:
        /* <DEDUP_REMOVED lines=10> */
.L_x_92:
[----:B------:R-:W-:Y:S05]  /*4120*/  BSYNC B1 ;  /* 0x0000000000017941 */ /* 0x000fea0003800000 */
.L_x_91:
        /* <DEDUP_REMOVED lines=9> */
.L_x_94:
[----:B------:R-:W-:Y:S05]  /*41c0*/  BSYNC B1 ;  /* 0x0000000000017941 */ /* 0x000fea0003800000 */
.L_x_93:
        /* <DEDUP_REMOVED lines=9> */
.L_x_96:
[----:B------:R-:W-:Y:S05]  /*4260*/  BSYNC B1 ;  /* 0x0000000000017941 */ /* 0x000fea0003800000 */
.L_x_95:
        /* <DEDUP_REMOVED lines=10> */
.L_x_98:
[----:B------:R-:W-:Y:S05]  /*4310*/  BSYNC B1 ;  /* 0x0000000000017941 */ /* 0x000fea0003800000 */
.L_x_97:
        /* <DEDUP_REMOVED lines=10> */
.L_x_100:
[----:B------:R-:W-:Y:S05]  /*43c0*/  BSYNC B1 ;  /* 0x0000000000017941 */ /* 0x000fea0003800000 */
.L_x_99:
        /* <DEDUP_REMOVED lines=9> */
.L_x_102:
[----:B------:R-:W-:Y:S05]  /*4460*/  BSYNC B1 ;  /* 0x0000000000017941 */ /* 0x000fea0003800000 */
.L_x_101:
        /* <DEDUP_REMOVED lines=9> */
.L_x_104:
[----:B------:R-:W-:Y:S05]  /*4500*/  BSYNC B1 ;  /* 0x0000000000017941 */ /* 0x000fea0003800000 */
.L_x_103:
        /* <DEDUP_REMOVED lines=9> */
.L_x_106:
[----:B------:R-:W-:Y:S05]  /*45a0*/  BSYNC B1 ;  /* 0x0000000000017941 */ /* 0x000fea0003800000 */
.L_x_105:
        /* <DEDUP_REMOVED lines=9> */
.L_x_108:
[----:B------:R-:W-:Y:S05]  /*4640*/  BSYNC B1 ;  /* 0x0000000000017941 */ /* 0x000fea0003800000 */
.L_x_107:
        /* <DEDUP_REMOVED lines=9> */
.L_x_110:
[----:B------:R-:W-:Y:S05]  /*46e0*/  BSYNC B1 ;  /* 0x0000000000017941 */ /* 0x000fea0003800000 */
.L_x_109:
        /* <DEDUP_REMOVED lines=9> */
.L_x_112:
[----:B------:R-:W-:Y:S05]  /*4780*/  BSYNC B1 ;  /* 0x0000000000017941 */ /* 0x000fea0003800000 */
.L_x_111:
        /* <DEDUP_REMOVED lines=9> */
.L_x_114:
[----:B------:R-:W-:Y:S05]  /*4820*/  BSYNC B1 ;  /* 0x0000000000017941 */ /* 0x000fea0003800000 */
.L_x_113:
        /* <DEDUP_REMOVED lines=9> */
.L_x_116:
[----:B------:R-:W-:Y:S05]  /*48c0*/  BSYNC B1 ;  /* 0x0000000000017941 */ /* 0x000fea0003800000 */
.L_x_115:
        /* <DEDUP_REMOVED lines=9> */
.L_x_118:
[----:B------:R-:W-:Y:S05]  /*4960*/  BSYNC B1 ;  /* 0x0000000000017941 */ /* 0x000fea0003800000 */
.L_x_117:
        /* <DEDUP_REMOVED lines=9> */
.L_x_120:
[----:B------:R-:W-:Y:S05]  /*4a00*/  BSYNC B1 ;  /* 0x0000000000017941 */ /* 0x000fea0003800000 */
.L_x_119:
        /* <DEDUP_REMOVED lines=10> */
.L_x_122:
[----:B------:R-:W-:Y:S05]  /*4ab0*/  BSYNC B1 ;  /* 0x0000000000017941 */ /* 0x000fea0003800000 */
.L_x_121:
        /* <DEDUP_REMOVED lines=10> */
.L_x_124:
[----:B------:R-:W-:Y:S05]  /*4b60*/  BSYNC B1 ;  /* 0x0000000000017941 */ /* 0x000fea0003800000 */
.L_x_123:
        /* <DEDUP_REMOVED lines=9> */
.L_x_126:
[----:B------:R-:W-:Y:S05]  /*4c00*/  BSYNC B1 ;  /* 0x0000000000017941 */ /* 0x000fea0003800000 */
.L_x_125:
        /* <DEDUP_REMOVED lines=9> */
.L_x_128:
[----:B------:R-:W-:Y:S05]  /*4ca0*/  BSYNC B1 ;  /* 0x0000000000017941 */ /* 0x000fea0003800000 */
.L_x_127:
        /* <DEDUP_REMOVED lines=10> */
.L_x_130:
[----:B------:R-:W-:Y:S05]  /*4d50*/  BSYNC B1 ;  /* 0x0000000000017941 */ /* 0x000fea0003800000 */
.L_x_129:
        /* <DEDUP_REMOVED lines=10> */
.L_x_132:
[----:B------:R-:W-:Y:S05]  /*4e00*/  BSYNC B1 ;  /* 0x0000000000017941 */ /* 0x000fea0003800000 */
.L_x_131:
        /* <DEDUP_REMOVED lines=9> */
.L_x_134:
[----:B------:R-:W-:Y:S05]  /*4ea0*/  BSYNC B1 ;  /* 0x0000000000017941 */ /* 0x000fea0003800000 */
.L_x_133:
        /* <DEDUP_REMOVED lines=9> */
.L_x_136:
[----:B------:R-:W-:Y:S05]  /*4f40*/  BSYNC B1 ;  /* 0x0000000000017941 */ /* 0x000fea0003800000 */
.L_x_135:
        /* <DEDUP_REMOVED lines=9> */
.L_x_138:
[----:B------:R-:W-:Y:S05]  /*4fe0*/  BSYNC B1 ;  /* 0x0000000000017941 */ /* 0x000fea0003800000 */
.L_x_137:
        /* <DEDUP_REMOVED lines=9> */
.L_x_140:
[----:B------:R-:W-:Y:S05]  /*5080*/  BSYNC B1 ;  /* 0x0000000000017941 */ /* 0x000fea0003800000 */
.L_x_139:
        /* <DEDUP_REMOVED lines=9> */
.L_x_142:
[----:B------:R-:W-:Y:S05]  /*5120*/  BSYNC B1 ;  /* 0x0000000000017941 */ /* 0x000fea0003800000 */
.L_x_141:
        /* <DEDUP_REMOVED lines=9> */
.L_x_144:
[----:B------:R-:W-:Y:S05]  /*51c0*/  BSYNC B1 ;  /* 0x0000000000017941 */ /* 0x000fea0003800000 */
.L_x_143:
        /* <DEDUP_REMOVED lines=9> */
.L_x_146:
[----:B------:R-:W-:Y:S05]  /*5260*/  BSYNC B1 ;  /* 0x0000000000017941 */ /* 0x000fea0003800000 */
.L_x_145:
        /* <DEDUP_REMOVED lines=9> */
.L_x_148:
[----:B------:R-:W-:Y:S05]  /*5300*/  BSYNC B1 ;  /* 0x0000000000017941 */ /* 0x000fea0003800000 */
.L_x_147:
        /* <DEDUP_REMOVED lines=9> */
.L_x_150:
[----:B------:R-:W-:Y:S05]  /*53a0*/  BSYNC B1 ;  /* 0x0000000000017941 */ /* 0x000fea0003800000 */
.L_x_149:
        /* <DEDUP_REMOVED lines=9> */
.L_x_152:
[----:B------:R-:W-:Y:S05]  /*5440*/  BSYNC B1 ;  /* 0x0000000000017941 */ /* 0x000fea0003800000 */
.L_x_151:
        /* <DEDUP_REMOVED lines=10> */
.L_x_154:
[----:B------:R-:W-:Y:S05]  /*54f0*/  BSYNC B1 ;  /* 0x0000000000017941 */ /* 0x000fea0003800000 */
.L_x_153:
        /* <DEDUP_REMOVED lines=10> */
.L_x_156:
[----:B------:R-:W-:Y:S05]  /*55a0*/  BSYNC B1 ;  /* 0x0000000000017941 */ /* 0x000fea0003800000 */
.L_x_155:
        /* <DEDUP_REMOVED lines=9> */
.L_x_158:
[----:B------:R-:W-:Y:S05]  /*5640*/  BSYNC B1 ;  /* 0x0000000000017941 */ /* 0x000fea0003800000 */
.L_x_157:
        /* <DEDUP_REMOVED lines=9> */
.L_x_160:
[----:B------:R-:W-:Y:S05]  /*56e0*/  BSYNC B1 ;  /* 0x0000000000017941 */ /* 0x000fea0003800000 */
.L_x_159:
        /* <DEDUP_REMOVED lines=10> */
.L_x_162:
[----:B------:R-:W-:Y:S05]  /*5790*/  BSYNC B1 ;  /* 0x0000000000017941 */ /* 0x000fea0003800000 */
.L_x_161:
        /* <DEDUP_REMOVED lines=10> */
.L_x_164:
[----:B------:R-:W-:Y:S05]  /*5840*/  BSYNC B1 ;  /* 0x0000000000017941 */ /* 0x000fea0003800000 */
.L_x_163:
        /* <DEDUP_REMOVED lines=9> */
.L_x_166:
[----:B------:R-:W-:Y:S05]  /*58e0*/  BSYNC B1 ;  /* 0x0000000000017941 */ /* 0x000fea0003800000 */
.L_x_165:
        /* <DEDUP_REMOVED lines=9> */
.L_x_168:
[----:B------:R-:W-:Y:S05]  /*5980*/  BSYNC B1 ;  /* 0x0000000000017941 */ /* 0x000fea0003800000 */
.L_x_167:
        /* <DEDUP_REMOVED lines=9> */
.L_x_170:
[----:B------:R-:W-:Y:S05]  /*5a20*/  BSYNC B1 ;  /* 0x0000000000017941 */ /* 0x000fea0003800000 */
.L_x_169:
        /* <DEDUP_REMOVED lines=9> */
.L_x_172:
[----:B------:R-:W-:Y:S05]  /*5ac0*/  BSYNC B1 ;  /* 0x0000000000017941 */ /* 0x000fea0003800000 */
.L_x_171:
        /* <DEDUP_REMOVED lines=9> */
.L_x_174:
[----:B------:R-:W-:Y:S05]  /*5b60*/  BSYNC B1 ;  /* 0x0000000000017941 */ /* 0x000fea0003800000 */
.L_x_173:
        /* <DEDUP_REMOVED lines=9> */
.L_x_176:
[----:B------:R-:W-:Y:S05]  /*5c00*/  BSYNC B1 ;  /* 0x0000000000017941 */ /* 0x000fea0003800000 */
.L_x_175:
        /* <DEDUP_REMOVED lines=9> */
.L_x_178:
[----:B------:R-:W-:Y:S05]  /*5ca0*/  BSYNC B1 ;  /* 0x0000000000017941 */ /* 0x000fea0003800000 */
.L_x_177:
        /* <DEDUP_REMOVED lines=9> */
.L_x_180:
[----:B------:R-:W-:Y:S05]  /*5d40*/  BSYNC B1 ;  /* 0x0000000000017941 */ /* 0x000fea0003800000 */
.L_x_179:
        /* <DEDUP_REMOVED lines=9> */
.L_x_182:
[----:B------:R-:W-:Y:S05]  /*5de0*/  BSYNC B1 ;  /* 0x0000000000017941 */ /* 0x000fea0003800000 */
.L_x_181:
        /* <DEDUP_REMOVED lines=9> */
.L_x_184:
[----:B------:R-:W-:Y:S05]  /*5e80*/  BSYNC B1 ;  /* 0x0000000000017941 */ /* 0x000fea0003800000 */
.L_x_183:
        /* <DEDUP_REMOVED lines=10> */
.L_x_186:
[----:B------:R-:W-:Y:S05]  /*5f30*/  BSYNC B1 ;  /* 0x0000000000017941 */ /* 0x000fea0003800000 */
.L_x_185:
        /* <DEDUP_REMOVED lines=10> */
.L_x_188:
[----:B------:R-:W-:Y:S05]  /*5fe0*/  BSYNC B1 ;  /* 0x0000000000017941 */ /* 0x000fea0003800000 */
.L_x_187:
        /* <DEDUP_REMOVED lines=9> */
.L_x_190:
[----:B------:R-:W-:Y:S05]  /*6080*/  BSYNC B1 ;  /* 0x0000000000017941 */ /* 0x000fea0003800000 */
.L_x_189:
        /* <DEDUP_REMOVED lines=9> */
.L_x_192:
[----:B------:R-:W-:Y:S05]  /*6120*/  BSYNC B1 ;  /* 0x0000000000017941 */ /* 0x000fea0003800000 */
.L_x_191:
        /* <DEDUP_REMOVED lines=10> */
.L_x_194:
[----:B------:R-:W-:Y:S05]  /*61d0*/  BSYNC B1 ;  /* 0x0000000000017941 */ /* 0x000fea0003800000 */
.L_x_193:
        /* <DEDUP_REMOVED lines=10> */
.L_x_196:
[----:B------:R-:W-:Y:S05]  /*6280*/  BSYNC B1 ;  /* 0x0000000000017941 */ /* 0x000fea0003800000 */
.L_x_195:
        /* <DEDUP_REMOVED lines=9> */
.L_x_198:
[----:B------:R-:W-:Y:S05]  /*6320*/  BSYNC B1 ;  /* 0x0000000000017941 */ /* 0x000fea0003800000 */
.L_x_197:
        /* <DEDUP_REMOVED lines=9> */
.L_x_200:
[----:B------:R-:W-:Y:S05]  /*63c0*/  BSYNC B1 ;  /* 0x0000000000017941 */ /* 0x000fea0003800000 */
.L_x_199:
        /* <DEDUP_REMOVED lines=9> */
.L_x_202:
[----:B------:R-:W-:Y:S05]  /*6460*/  BSYNC B1 ;  /* 0x0000000000017941 */ /* 0x000fea0003800000 */
.L_x_201:
        /* <DEDUP_REMOVED lines=9> */
.L_x_204:
[----:B------:R-:W-:Y:S05]  /*6500*/  BSYNC B1 ;  /* 0x0000000000017941 */ /* 0x000fea0003800000 */
.L_x_203:
        /* <DEDUP_REMOVED lines=9> */
.L_x_206:
[----:B------:R-:W-:Y:S05]  /*65a0*/  BSYNC B1 ;  /* 0x0000000000017941 */ /* 0x000fea0003800000 */
.L_x_205:
        /* <DEDUP_REMOVED lines=9> */
.L_x_208:
[----:B------:R-:W-:Y:S05]  /*6640*/  BSYNC B1 ;  /* 0x0000000000017941 */ /* 0x000fea0003800000 */
.L_x_207:
        /* <DEDUP_REMOVED lines=9> */
.L_x_210:
[----:B------:R-:W-:Y:S05]  /*66e0*/  BSYNC B1 ;  /* 0x0000000000017941 */ /* 0x000fea0003800000 */
.L_x_209:
        /* <DEDUP_REMOVED lines=9> */
.L_x_212:
[----:B------:R-:W-:Y:S05]  /*6780*/  BSYNC B1 ;  /* 0x0000000000017941 */ /* 0x000fea0003800000 */
.L_x_211:
        /* <DEDUP_REMOVED lines=9> */
.L_x_214:
[----:B------:R-:W-:Y:S05]  /*6820*/  BSYNC B1 ;  /* 0x0000000000017941 */ /* 0x000fea0003800000 */
.L_x_213:
        /* <DEDUP_REMOVED lines=9> */
.L_x_216:
[----:B------:R-:W-:Y:S05]  /*68c0*/  BSYNC B1 ;  /* 0x0000000000017941 */ /* 0x000fea0003800000 */
.L_x_215:
        /* <DEDUP_REMOVED lines=10> */
.L_x_218:
[----:B------:R-:W-:Y:S05]  /*6970*/  BSYNC B1 ;  /* 0x0000000000017941 */ /* 0x000fea0003800000 */
.L_x_217:
        /* <DEDUP_REMOVED lines=10> */
.L_x_220:
[----:B------:R-:W-:Y:S05]  /*6a20*/  BSYNC B1 ;  /* 0x0000000000017941 */ /* 0x000fea0003800000 */
.L_x_219:
        /* <DEDUP_REMOVED lines=9> */
.L_x_222:
[----:B------:R-:W-:Y:S05]  /*6ac0*/  BSYNC B1 ;  /* 0x0000000000017941 */ /* 0x000fea0003800000 */
.L_x_221:
        /* <DEDUP_REMOVED lines=9> */
.L_x_224:
[----:B------:R-:W-:Y:S05]  /*6b60*/  BSYNC B1 ;  /* 0x0000000000017941 */ /* 0x000fea0003800000 */
.L_x_223:
        /* <DEDUP_REMOVED lines=10> */
.L_x_226:
[----:B------:R-:W-:Y:S05]  /*6c10*/  BSYNC B1 ;  /* 0x0000000000017941 */ /* 0x000fea0003800000 */
.L_x_225:
        /* <DEDUP_REMOVED lines=10> */
.L_x_228:
[----:B------:R-:W-:Y:S05]  /*6cc0*/  BSYNC B1 ;  /* 0x0000000000017941 */ /* 0x000fea0003800000 */
.L_x_227:
        /* <DEDUP_REMOVED lines=9> */
.L_x_230:
[----:B------:R-:W-:Y:S05]  /*6d60*/  BSYNC B1 ;  /* 0x0000000000017941 */ /* 0x000fea0003800000 */
.L_x_229:
        /* <DEDUP_REMOVED lines=9> */
.L_x_232:
[----:B------:R-:W-:Y:S05]  /*6e00*/  BSYNC B1 ;  /* 0x0000000000017941 */ /* 0x000fea0003800000 */
.L_x_231:
        /* <DEDUP_REMOVED lines=9> */
.L_x_234:
[----:B------:R-:W-:Y:S05]  /*6ea0*/  BSYNC B1 ;  /* 0x0000000000017941 */ /* 0x000fea0003800000 */
.L_x_233:
        /* <DEDUP_REMOVED lines=9> */
.L_x_236:
[----:B------:R-:W-:Y:S05]  /*6f40*/  BSYNC B1 ;  /* 0x0000000000017941 */ /* 0x000fea0003800000 */
.L_x_235:
        /* <DEDUP_REMOVED lines=9> */
.L_x_238:
[----:B------:R-:W-:Y:S05]  /*6fe0*/  BSYNC B1 ;  /* 0x0000000000017941 */ /* 0x000fea0003800000 */
.L_x_237:
        /* <DEDUP_REMOVED lines=9> */
.L_x_240:
[----:B------:R-:W-:Y:S05]  /*7080*/  BSYNC B1 ;  /* 0x0000000000017941 */ /* 0x000fea0003800000 */
.L_x_239:
        /* <DEDUP_REMOVED lines=9> */
.L_x_242:
[----:B------:R-:W-:Y:S05]  /*7120*/  BSYNC B1 ;  /* 0x0000000000017941 */ /* 0x000fea0003800000 */
.L_x_241:
        /* <DEDUP_REMOVED lines=9> */
.L_x_244:
[----:B------:R-:W-:Y:S05]  /*71c0*/  BSYNC B1 ;  /* 0x0000000000017941 */ /* 0x000fea0003800000 */
.L_x_243:
        /* <DEDUP_REMOVED lines=9> */
.L_x_246:
[----:B------:R-:W-:Y:S05]  /*7260*/  BSYNC B1 ;  /* 0x0000000000017941 */ /* 0x000fea0003800000 */
.L_x_245:
        /* <DEDUP_REMOVED lines=9> */
.L_x_248:
[----:B------:R-:W-:Y:S05]  /*7300*/  BSYNC B1 ;  /* 0x0000000000017941 */ /* 0x000fea0003800000 */
.L_x_247:
[----:B------:R-:W-:Y:S05]  /*7310*/  @!P0 BRA `(.L_x_249) ;  /* 0x0000001c00e08947 */ /* 0x000fea0003800000 */
[----:B-----5:R-:W-:-:S04]  /*7320*/  IMAD.U32 R150, R150, 0x10000, RZ ;  /* 0x0001000096967824 */ /* 0x020fc800078e00ff */
[----:B------:R-:W-:-:S04]  /*7330*/  FMUL R150, R150, R137 ;  /* 0x0000008996967220 */ /* 0x000fc80000400000 */
[----:B------:R-:W-:-:S05]  /*7340*/  FFMA R150, R31, R136, R150 ;  /* 0x000000881f967223 */ /* 0x000fca0000000096 */
[----:B------:R-:W-:-:S05]  /*7350*/  F2FP.BF16.F32.PACK_AB R150, RZ, R150 ;  /* 0x00000096ff96723e */ /* 0x000fca00000010ff */
[----:B------:R0:W-:Y:S01]  /*7360*/  STG.E.U16 desc[UR36][R14.64+0xd2], R150 ;  /* 0x0000d2960e007986 */ /* 0x0001e2000c101524 */
[----:B------:R-:W-:Y:S05]  /*7370*/  BRA `(.L_x_249) ;  /* 0x0000001c00c87947 */ /* 0x000fea0003800000 */
.L_x_30:
[----:B------:R-:W-:Y:S01]  /*7380*/  ULDC.64 UR4, c[0x0][0x5c0] ;  /* 0x0001700000047ab9 */ /* 0x000fe20000000a00 */
[-C--:B------:R-:W-:Y:S01]  /*7390*/  FMUL R128, R128, R136.reuse ;  /* 0x0000008880807220 */ /* 0x080fe20000400000 */
[----:B------:R-:W-:Y:S01]  /*73a0*/  LEA R6, P2, R142, UR4, 0x1 ;  /* 0x000000048e067c11 */ /* 0x000fe2000f8408ff */
[----:B------:R-:W-:Y:S01]  /*73b0*/  IMAD.SHL.U32 R23, R4, 0x10, RZ ;  /* 0x0000001004177824 */ /* 0x000fe200078e00ff */
[----:B------:R-:W-:Y:S01]  /*73c0*/  ISETP.GT.AND P3, PT, R8, 0x1, PT ;  /* 0x000000010800780c */ /* 0x000fe20003f64270 */
[----:B------:R-:W-:Y:S01]  /*73d0*/  FMUL R129, R129, R136 ;  /* 0x0000008881817220 */ /* 0x000fe20000400000 */
[----:B------:R-:W-:Y:S01]  /*73e0*/  F2FP.BF16.F32.PACK_AB R128, RZ, R128 ;  /* 0x00000080ff80723e */ /* 0x000fe200000010ff */
[-C--:B------:R-:W-:Y:S01]  /*73f0*/  FMUL R131, R131, R136.reuse ;  /* 0x0000008883837220 */ /* 0x080fe20000400000 */
[----:B------:R-:W-:Y:S01]  /*7400*/  LEA.HI.X R7, R142, UR5, R151, 0x1, P2 ;  /* 0x000000058e077c11 */ /* 0x000fe200090f0c97 */
[-C--:B------:R-:W-:Y:S01]  /*7410*/  FMUL R130, R130, R136.reuse ;  /* 0x0000008882827220 */ /* 0x080fe20000400000 */
[----:B------:R-:W-:Y:S01]  /*7420*/  ISETP.GT.AND P2, PT, R3, RZ, P3 ;  /* 0x000000ff0300720c */ /* 0x000fe20001f44270 */
[-C--:B------:R-:W-:Y:S01]  /*7430*/  FMUL R133, R133, R136.reuse ;  /* 0x0000008885857220 */ /* 0x080fe20000400000 */
[----:B------:R-:W-:Y:S01]  /*7440*/  SHF.L.U64.HI R9, R4, 0x4, R5 ;  /* 0x0000000404097819 */ /* 0x000fe20000010205 */
[----:B------:R-:W-:Y:S01]  /*7450*/  @P1 STG.E.U16 desc[UR36][R6.64], R128 ;  /* 0x0000008006001986 */ /* 0x000fe2000c101524 */
[----:B------:R-:W-:Y:S01]  /*7460*/  ISETP.GT.AND P1, PT, R3, 0x8, P3 ;  /* 0x000000080300780c */ /* 0x000fe20001f24270 */
[----:B------:R-:W-:Y:S01]  /*7470*/  FMUL R132, R132, R136 ;  /* 0x0000008884847220 */ /* 0x000fe20000400000 */
[----:B------:R-:W-:Y:S01]  /*7480*/  IADD3 R10, P4, R23, R6, RZ ;  /* 0x00000006170a7210 */ /* 0x000fe20007f9e0ff */
[-C--:B------:R-:W-:Y:S01]  /*7490*/  FMUL R135, R135, R136.reuse ;  /* 0x0000008887877220 */ /* 0x080fe20000400000 */
[----:B------:R-:W-:Y:S01]  /*74a0*/  F2FP.BF16.F32.PACK_AB R129, RZ, R129 ;  /* 0x00000081ff81723e */ /* 0x000fe200000010ff */
[----:B------:R-:W-:Y:S01]  /*74b0*/  FMUL R134, R134, R136 ;  /* 0x0000008886867220 */ /* 0x000fe20000400000 */
[----:B------:R-:W-:Y:S01]  /*74c0*/  F2FP.BF16.F32.PACK_AB R131, RZ, R131 ;  /* 0x00000083ff83723e */ /* 0x000fe200000010ff */
[----:B------:R-:W-:Y:S01]  /*74d0*/  IMAD.X R11, R9, 0x1, R7, P4 ;  /* 0x00000001090b7824 */ /* 0x000fe200020e0607 */
[----:B------:R-:W-:Y:S01]  /*74e0*/  ISETP.GT.AND P5, PT, R3, 0x8, P0 ;  /* 0x000000080300780c */ /* 0x000fe200007a4270 */
[----:B------:R-:W-:Y:S01]  /*74f0*/  @P2 STG.E.U16 desc[UR36][R6.64+0x2], R129 ;  /* 0x0000028106002986 */ /* 0x000fe2000c101524 */
[----:B------:R-:W-:Y:S01]  /*7500*/  F2FP.BF16.F32.PACK_AB R130, RZ, R130 ;  /* 0x00000082ff82723e */ /* 0x000fe200000010ff */
[----:B------:R-:W-:Y:S01]  /*7510*/  FMUL R120, R120, R136 ;  /* 0x0000008878787220 */ /* 0x000fe20000400000 */
[C---:B------:R-:W-:Y:S01]  /*7520*/  ISETP.GT.AND P2, PT, R8.reuse, 0x8, PT ;  /* 0x000000080800780c */ /* 0x040fe20003f44270 */
[----:B------:R-:W-:Y:S01]  /*7530*/  @P1 STG.E.U16 desc[UR36][R10.64+0x2], R131 ;  /* 0x000002830a001986 */ /* 0x000fe2000c101524 */
[----:B------:R-:W-:Y:S01]  /*7540*/  ISETP.GT.AND P1, PT, R8, 0x9, PT ;  /* 0x000000090800780c */ /* 0x000fe20003f24270 */
[----:B------:R-:W-:Y:S01]  /*7550*/  IMAD R5, R5, 0xf0, RZ ;  /* 0x000000f005057824 */ /* 0x000fe200078e02ff */
[----:B------:R-:W-:Y:S01]  /*7560*/  F2FP.BF16.F32.PACK_AB R133, RZ, R133 ;  /* 0x00000085ff85723e */ /* 0x000fe200000010ff */
[----:B------:R-:W-:Y:S01]  /*7570*/  IMAD.WIDE.U32 R12, R4, 0xf0, R10 ;  /* 0x000000f0040c7825 */ /* 0x000fe200078e000a */
[----:B------:R-:W-:-:S03]  /*7580*/  ISETP.GT.AND P4, PT, R3, RZ, P1 ;  /* 0x000000ff0300720c */ /* 0x000fc60000f84270 */
[----:B------:R-:W-:Y:S01]  /*7590*/  FMUL R121, R121, R136 ;  /* 0x0000008879797220 */ /* 0x000fe20000400000 */
[----:B------:R-:W-:Y:S01]  /*75a0*/  F2FP.BF16.F32.PACK_AB R132, RZ, R132 ;  /* 0x00000084ff84723e */ /* 0x000fe200000010ff */
[----:B------:R-:W-:Y:S01]  /*75b0*/  @P5 STG.E.U16 desc[UR36][R10.64], R130 ;  /* 0x000000820a005986 */ /* 0x000fe2000c101524 */
[----:B------:R-:W-:Y:S01]  /*75c0*/  ISETP.GT.AND P5, PT, R3, RZ, P2 ;  /* 0x000000ff0300720c */ /* 0x000fe200017a4270 */
[----:B------:R-:W-:Y:S01]  /*75d0*/  IMAD.IADD R13, R5, 0x1, R13 ;  /* 0x00000001050d7824 */ /* 0x000fe200078e020d */
[----:B------:R-:W-:Y:S01]  /*75e0*/  F2FP.BF16.F32.PACK_AB R135, RZ, R135 ;  /* 0x00000087ff87723e */ /* 0x000fe200000010ff */
[----:B------:R-:W-:Y:S01]  /*75f0*/  FMUL R122, R122, R136 ;  /* 0x000000887a7a7220 */ /* 0x000fe20000400000 */
[----:B------:R-:W-:Y:S01]  /*7600*/  F2FP.BF16.F32.PACK_AB R134, RZ, R134 ;  /* 0x00000086ff86723e */ /* 0x000fe200000010ff */
[----:B------:R-:W-:Y:S01]  /*7610*/  FMUL R123, R123, R136 ;  /* 0x000000887b7b7220 */ /* 0x000fe20000400000 */
[----:B------:R-:W-:Y:S01]  /*7620*/  F2FP.BF16.F32.PACK_AB R120, RZ, R120 ;  /* 0x00000078ff78723e */ /* 0x000fe200000010ff */
[-C--:B------:R-:W-:Y:S01]  /*7630*/  FMUL R124, R124, R136.reuse ;  /* 0x000000887c7c7220 */ /* 0x080fe20000400000 */
[----:B------:R-:W-:Y:S01]  /*7640*/  F2FP.BF16.F32.PACK_AB R121, RZ, R121 ;  /* 0x00000079ff79723e */ /* 0x000fe200000010ff */
[----:B------:R-:W-:Y:S01]  /*7650*/  @P4 STG.E.U16 desc[UR36][R6.64+0x12], R133 ;  /* 0x0000128506004986 */ /* 0x000fe2000c101524 */
[----:B------:R-:W-:Y:S01]  /*7660*/  ISETP.GT.AND P4, PT, R3, 0x8, P1 ;  /* 0x000000080300780c */ /* 0x000fe20000f84270 */
[----:B------:R-:W-:Y:S01]  /*7670*/  FMUL R125, R125, R136 ;  /* 0x000000887d7d7220 */ /* 0x000fe20000400000 */
[----:B------:R-:W-:Y:S01]  /*7680*/  F2FP.BF16.F32.PACK_AB R122, RZ, R122 ;  /* 0x0000007aff7a723e */ /* 0x000fe200000010ff */
[----:B------:R-:W-:Y:S01]  /*7690*/  @P5 STG.E.U16 desc[UR36][R6.64+0x10], R132 ;  /* 0x0000108406005986 */ /* 0x000fe2000c101524 */
[----:B------:R-:W-:Y:S01]  /*76a0*/  ISETP.GT.AND P5, PT, R3, 0x8, P2 ;  /* 0x000000080300780c */ /* 0x000fe200017a4270 */
[-C--:B------:R-:W-:Y:S01]  /*76b0*/  FMUL R126, R126, R136.reuse ;  /* 0x000000887e7e7220 */ /* 0x080fe20000400000 */
[----:B------:R-:W-:Y:S01]  /*76c0*/  F2FP.BF16.F32.PACK_AB R123, RZ, R123 ;  /* 0x0000007bff7b723e */ /* 0x000fe200000010ff */
[----:B------:R-:W-:Y:S01]  /*76d0*/  FMUL R127, R127, R136 ;  /* 0x000000887f7f7220 */ /* 0x000fe20000400000 */
[----:B------:R-:W-:Y:S01]  /*76e0*/  F2FP.BF16.F32.PACK_AB R124, RZ, R124 ;  /* 0x0000007cff7c723e */ /* 0x000fe200000010ff */
[-C--:B------:R-:W-:Y:S01]  /*76f0*/  FMUL R113, R113, R136.reuse ;  /* 0x0000008871717220 */ /* 0x080fe20000400000 */
[----:B------:R-:W-:Y:S01]  /*7700*/  F2FP.BF16.F32.PACK_AB R125, RZ, R125 ;  /* 0x0000007dff7d723e */ /* 0x000fe200000010ff */
[----:B------:R-:W-:Y:S01]  /*7710*/  FMUL R112, R112, R136 ;  /* 0x0000008870707220 */ /* 0x000fe20000400000 */
[----:B------:R-:W-:Y:S01]  /*7720*/  F2FP.BF16.F32.PACK_AB R126, RZ, R126 ;  /* 0x0000007eff7e723e */ /* 0x000fe200000010ff */
[----:B------:R-:W-:Y:S01]  /*7730*/  @P4 STG.E.U16 desc[UR36][R10.64+0x12], R135 ;  /* 0x000012870a004986 */ /* 0x000fe2000c101524 */
[C---:B------:R-:W-:Y:S01]  /*7740*/  ISETP.GT.AND P4, PT, R3.reuse, 0x80, P0 ;  /* 0x000000800300780c */ /* 0x040fe20000784270 */
[-C--:B------:R-:W-:Y:S01]  /*7750*/  FMUL R114, R114, R136.reuse ;  /* 0x0000008872727220 */ /* 0x080fe20000400000 */
[C---:B------:R-:W-:Y:S01]  /*7760*/  ISETP.GT.AND P0, PT, R3.reuse, 0x88, P0 ;  /* 0x000000880300780c */ /* 0x040fe20000704270 */
[----:B------:R-:W-:Y:S01]  /*7770*/  @P5 STG.E.U16 desc[UR36][R10.64+0x10], R134 ;  /* 0x000010860a005986 */ /* 0x000fe2000c101524 */
[----:B------:R-:W-:Y:S01]  /*7780*/  ISETP.GT.AND P5, PT, R3, 0x80, P3 ;  /* 0x000000800300780c */ /* 0x000fe20001fa4270 */
[-C--:B------:R-:W-:Y:S01]  /*7790*/  FMUL R115, R115, R136.reuse ;  /* 0x0000008873737220 */ /* 0x080fe20000400000 */
[----:B------:R-:W-:Y:S01]  /*77a0*/  ISETP.GT.AND P3, PT, R3, 0x88, P3 ;  /* 0x000000880300780c */ /* 0x000fe20001f64270 */
[-C--:B------:R-:W-:Y:S01]  /*77b0*/  FMUL R116, R116, R136.reuse ;  /* 0x0000008874747220 */ /* 0x080fe20000400000 */
[----:B------:R-:W-:Y:S01]  /*77c0*/  F2FP.BF16.F32.PACK_AB R127, RZ, R127 ;  /* 0x0000007fff7f723e */ /* 0x000fe200000010ff */
[-C--:B------:R-:W-:Y:S01]  /*77d0*/  FMUL R117, R117, R136.reuse ;  /* 0x0000008875757220 */ /* 0x080fe20000400000 */
[----:B------:R-:W-:Y:S01]  /*77e0*/  F2FP.BF16.F32.PACK_AB R113, RZ, R113 ;  /* 0x00000071ff71723e */ /* 0x000fe200000010ff */
[----:B------:R-:W-:Y:S01]  /*77f0*/  FMUL R118, R118, R136 ;  /* 0x0000008876767220 */ /* 0x000fe20000400000 */
[----:B------:R-:W-:Y:S01]  /*7800*/  F2FP.BF16.F32.PACK_AB R112, RZ, R112 ;  /* 0x00000070ff70723e */ /* 0x000fe200000010ff */
[----:B------:R0:W-:Y:S01]  /*7810*/  @P4 STG.E.U16 desc[UR36][R12.64], R120 ;  /* 0x000000780c004986 */ /* 0x0001e2000c101524 */
[----:B------:R-:W-:Y:S01]  /*7820*/  IADD3 R14, P4, R23, R12, RZ ;  /* 0x0000000c170e7210 */ /* 0x000fe20007f9e0ff */
[----:B------:R-:W-:Y:S01]  /*7830*/  FMUL R119, R119, R136 ;  /* 0x0000008877777220 */ /* 0x000fe20000400000 */
[----:B------:R-:W-:Y:S01]  /*7840*/  F2FP.BF16.F32.PACK_AB R114, RZ, R114 ;  /* 0x00000072ff72723e */ /* 0x000fe200000010ff */
[----:B------:R1:W-:Y:S01]  /*7850*/  @P5 STG.E.U16 desc[UR36][R12.64+0x2], R121 ;  /* 0x000002790c005986 */ /* 0x0003e2000c101524 */
[----:B------:R-:W-:Y:S01]  /*7860*/  ISETP.GT.AND P5, PT, R3, 0x80, P2 ;  /* 0x000000800300780c */ /* 0x000fe200017a4270 */
[--C-:B------:R-:W-:Y:S01]  /*7870*/  IMAD.X R15, R9, 0x1, R13.reuse, P4 ;  /* 0x00000001090f7824 */ /* 0x100fe200020e060d */
[C---:B------:R-:W-:Y:S01]  /*7880*/  ISETP.GT.AND P4, PT, R3.reuse, 0x80, P1 ;  /* 0x000000800300780c */ /* 0x040fe20000f84270 */
[-C--:B------:R-:W-:Y:S01]  /*7890*/  FMUL R104, R104, R136.reuse ;  /* 0x0000008868687220 */ /* 0x080fe20000400000 */
[----:B------:R-:W-:Y:S01]  /*78a0*/  ISETP.GT.AND P1, PT, R3, 0x88, P1 ;  /* 0x000000880300780c */ /* 0x000fe20000f24270 */
[-C--:B------:R-:W-:Y:S01]  /*78b0*/  FMUL R105, R105, R136.reuse ;  /* 0x0000008869697220 */ /* 0x080fe20000400000 */
[----:B------:R-:W-:Y:S01]  /*78c0*/  @P0 STG.E.U16 desc[UR36][R14.64], R122 ;  /* 0x0000007a0e000986 */ /* 0x000fe2000c101524 */
[----:B------:R-:W-:Y:S01]  /*78d0*/  ISETP.GT.AND P0, PT, R8, 0x11, PT ;  /* 0x000000110800780c */ /* 0x000fe20003f04270 */
[-C--:B------:R-:W-:Y:S01]  /*78e0*/  FMUL R106, R106, R136.reuse ;  /* 0x000000886a6a7220 */ /* 0x080fe20000400000 */
[----:B------:R-:W-:Y:S01]  /*78f0*/  F2FP.BF16.F32.PACK_AB R115, RZ, R115 ;  /* 0x00000073ff73723e */ /* 0x000fe200000010ff */
[----:B------:R-:W-:Y:S01]  /*7900*/  FMUL R107, R107, R136 ;  /* 0x000000886b6b7220 */ /* 0x000fe20000400000 */
[----:B------:R-:W-:Y:S01]  /*7910*/  F2FP.BF16.F32.PACK_AB R116, RZ, R116 ;  /* 0x00000074ff74723e */ /* 0x000fe200000010ff */
[----:B------:R-:W-:Y:S01]  /*7920*/  FMUL R108, R108, R136 ;  /* 0x000000886c6c7220 */ /* 0x000fe20000400000 */
[--C-:B------:R-:W-:Y:S01]  /*7930*/  @P5 IMAD.MOV.U32 R20, RZ, RZ, R12.reuse ;  /* 0x000000ffff145224 */ /* 0x100fe200078e000c */
[----:B------:R-:W-:Y:S01]  /*7940*/  F2FP.BF16.F32.PACK_AB R117, RZ, R117 ;  /* 0x00000075ff75723e */ /* 0x000fe200000010ff */
[--C-:B------:R-:W-:Y:S01]  /*7950*/  @P5 IMAD.MOV.U32 R21, RZ, RZ, R13.reuse ;  /* 0x000000ffff155224 */ /* 0x100fe200078e000d */
[----:B------:R-:W-:Y:S01]  /*7960*/  F2FP.BF16.F32.PACK_AB R118, RZ, R118 ;  /* 0x00000076ff76723e */ /* 0x000fe200000010ff */
[----:B0-----:R-:W-:Y:S01]  /*7970*/  @P4 IMAD.MOV.U32 R120, RZ, RZ, R12 ;  /* 0x000000ffff784224 */ /* 0x001fe200078e000c */
[----:B------:R-:W-:Y:S01]  /*7980*/  F2FP.BF16.F32.PACK_AB R119, RZ, R119 ;  /* 0x00000077ff77723e */ /* 0x000fe200000010ff */
[----:B-1----:R-:W-:Y:S01]  /*7990*/  @P4 IMAD.MOV.U32 R121, RZ, RZ, R13 ;  /* 0x000000ffff794224 */ /* 0x002fe200078e000d */
[----:B------:R-:W-:Y:S01]  /*79a0*/  F2FP.BF16.F32.PACK_AB R104, RZ, R104 ;  /* 0x00000068ff68723e */ /* 0x000fe200000010ff */
[--C-:B------:R-:W-:Y:S01]  /*79b0*/  @P3 IMAD.MOV.U32 R12, RZ, RZ, R14.reuse ;  /* 0x000000ffff0c3224 */ /* 0x100fe200078e000e */
[----:B------:R-:W-:Y:S01]  /*79c0*/  F2FP.BF16.F32.PACK_AB R105, RZ, R105 ;  /* 0x00000069ff69723e */ /* 0x000fe200000010ff */
[--C-:B------:R-:W-:Y:S01]  /*79d0*/  @P3 IMAD.MOV.U32 R13, RZ, RZ, R15.reuse ;  /* 0x000000ffff0d3224 */ /* 0x100fe200078e000f */
[----:B------:R-:W-:Y:S01]  /*79e0*/  F2FP.BF16.F32.PACK_AB R106, RZ, R106 ;  /* 0x0000006aff6a723e */ /* 0x000fe200000010ff */
[-C--:B------:R-:W-:Y:S01]  /*79f0*/  FMUL R109, R109, R136.reuse ;  /* 0x000000886d6d7220 */ /* 0x080fe20000400000 */
[-C--:B------:R-:W-:Y:S01]  /*7a00*/  FMUL R111, R111, R136.reuse ;  /* 0x000000886f6f7220 */ /* 0x080fe20000400000 */
[----:B------:R-:W-:Y:S01]  /*7a10*/  F2FP.BF16.F32.PACK_AB R107, RZ, R107 ;  /* 0x0000006bff6b723e */ /* 0x000fe200000010ff */
[----:B------:R0:W-:Y:S01]  /*7a20*/  @P3 STG.E.U16 desc[UR36][R12.64+0x2], R123 ;  /* 0x0000027b0c003986 */ /* 0x0001e2000c101524 */
[C---:B------:R-:W-:Y:S01]  /*7a30*/  ISETP.GT.AND P3, PT, R3.reuse, 0x88, P2 ;  /* 0x000000880300780c */ /* 0x040fe20001764270 */
[-C--:B------:R-:W-:Y:S01]  /*7a40*/  FMUL R110, R110, R136.reuse ;  /* 0x000000886e6e7220 */ /* 0x080fe20000400000 */
[----:B------:R-:W-:Y:S01]  /*7a50*/  ISETP.GT.AND P2, PT, R8, 0x10, PT ;  /* 0x000000100800780c */ /* 0x000fe20003f44270 */
[----:B------:R-:W-:Y:S01]  /*7a60*/  @P5 STG.E.U16 desc[UR36][R20.64+0x10], R124 ;  /* 0x0000107c14005986 */ /* 0x000fe2000c101524 */
[C---:B------:R-:W-:Y:S01]  /*7a70*/  ISETP.GT.AND P5, PT, R3.reuse, RZ, P0 ;  /* 0x000000ff0300720c */ /* 0x040fe200007a4270 */
[----:B------:R-:W-:Y:S01]  /*7a80*/  FMUL R96, R96, R136 ;  /* 0x0000008860607220 */ /* 0x000fe20000400000 */
[----:B------:R-:W-:Y:S01]  /*7a90*/  F2FP.BF16.F32.PACK_AB R108, RZ, R108 ;  /* 0x0000006cff6c723e */ /* 0x000fe200000010ff */
[----:B------:R-:W-:Y:S01]  /*7aa0*/  @P4 STG.E.U16 desc[UR36][R120.64+0x12], R125 ;  /* 0x0000127d78004986 */ /* 0x000fe2000c101524 */
[----:B------:R-:W-:Y:S01]  /*7ab0*/  ISETP.GT.AND P4, PT, R3, RZ, P2 ;  /* 0x000000ff0300720c */ /* 0x000fe20001784270 */
[-C--:B------:R-:W-:Y:S01]  /*7ac0*/  FMUL R97, R97, R136.reuse ;  /* 0x0000008861617220 */ /* 0x080fe20000400000 */
[----:B------:R-:W-:Y:S01]  /*7ad0*/  F2FP.BF16.F32.PACK_AB R109, RZ, R109 ;  /* 0x0000006dff6d723e */ /* 0x000fe200000010ff */
[----:B------:R-:W-:Y:S01]  /*7ae0*/  FMUL R99, R99, R136 ;  /* 0x0000008863637220 */ /* 0x000fe20000400000 */
[----:B------:R-:W-:Y:S01]  /*7af0*/  F2FP.BF16.F32.PACK_AB R111, RZ, R111 ;  /* 0x0000006fff6f723e */ /* 0x000fe200000010ff */
[----:B0-----:R-:W-:Y:S01]  /*7b00*/  @P3 IMAD.MOV.U32 R12, RZ, RZ, R14 ;  /* 0x000000ffff0c3224 */ /* 0x001fe200078e000e */
[----:B------:R-:W-:Y:S01]  /*7b10*/  F2FP.BF16.F32.PACK_AB R110, RZ, R110 ;  /* 0x0000006eff6e723e */ /* 0x000fe200000010ff */
[----:B------:R-:W-:-:S02]  /*7b20*/  @P3 IMAD.MOV.U32 R13, RZ, RZ, R15 ;  /* 0x000000ffff0d3224 */ /* 0x000fc400078e000f */
[----:B------:R-:W-:Y:S01]  /*7b30*/  FMUL R98, R98, R136 ;  /* 0x0000008862627220 */ /* 0x000fe20000400000 */
[----:B------:R-:W-:Y:S01]  /*7b40*/  F2FP.BF16.F32.PACK_AB R96, RZ, R96 ;  /* 0x00000060ff60723e */ /* 0x000fe200000010ff */
[-C--:B------:R-:W-:Y:S01]  /*7b50*/  FMUL R100, R100, R136.reuse ;  /* 0x0000008864647220 */ /* 0x080fe20000400000 */
[----:B------:R-:W-:Y:S01]  /*7b60*/  F2FP.BF16.F32.PACK_AB R97, RZ, R97 ;  /* 0x00000061ff61723e */ /* 0x000fe200000010ff */
[----:B------:R0:W-:Y:S01]  /*7b70*/  @P3 STG.E.U16 desc[UR36][R12.64+0x10], R126 ;  /* 0x0000107e0c003986 */ /* 0x0001e2000c101524 */
[----:B------:R-:W-:Y:S01]  /*7b80*/  ISETP.GT.AND P3, PT, R3, 0x8, P2 ;  /* 0x000000080300780c */ /* 0x000fe20001764270 */
[-C--:B------:R-:W-:Y:S01]  /*7b90*/  FMUL R101, R101, R136.reuse ;  /* 0x0000008865657220 */ /* 0x080fe20000400000 */
[----:B------:R-:W-:Y:S01]  /*7ba0*/  F2FP.BF16.F32.PACK_AB R99, RZ, R99 ;  /* 0x00000063ff63723e */ /* 0x000fe200000010ff */
[----:B------:R1:W-:Y:S01]  /*7bb0*/  @P1 STG.E.U16 desc[UR36][R14.64+0x12], R127 ;  /* 0x0000127f0e001986 */ /* 0x0003e2000c101524 */
[----:B------:R-:W-:Y:S01]  /*7bc0*/  ISETP.GT.AND P1, PT, R8, 0x18, PT ;  /* 0x000000180800780c */ /* 0x000fe20003f24270 */
[----:B------:R-:W-:Y:S01]  /*7bd0*/  FMUL R102, R102, R136 ;  /* 0x0000008866667220 */ /* 0x000fe20000400000 */
[----:B------:R-:W-:Y:S01]  /*7be0*/  F2FP.BF16.F32.PACK_AB R98, RZ, R98 ;  /* 0x00000062ff62723e */ /* 0x000fe200000010ff */
[----:B------:R1:W-:Y:S01]  /*7bf0*/  @P5 STG.E.U16 desc[UR36][R6.64+0x22], R113 ;  /* 0x0000227106005986 */ /* 0x0003e2000c101524 */
[----:B------:R-:W-:Y:S01]  /*7c00*/  ISETP.GT.AND P5, PT, R3, 0x8, P0 ;  /* 0x000000080300780c */ /* 0x000fe200007a4270 */
[----:B------:R-:W-:Y:S01]  /*7c10*/  FMUL R103, R103, R136 ;  /* 0x0000008867677220 */ /* 0x000fe20000400000 */
[----:B------:R-:W-:Y:S01]  /*7c20*/  F2FP.BF16.F32.PACK_AB R100, RZ, R100 ;  /* 0x00000064ff64723e */ /* 0x000fe200000010ff */
[----:B------:R1:W-:Y:S01]  /*7c30*/  @P4 STG.E.U16 desc[UR36][R6.64+0x20], R112 ;  /* 0x0000207006004986 */ /* 0x0003e2000c101524 */
[----:B------:R-:W-:Y:S01]  /*7c40*/  ISETP.GT.AND P4, PT, R3, RZ, P1 ;  /* 0x000000ff0300720c */ /* 0x000fe20000f84270 */
[----:B0-----:R-:W-:Y:S01]  /*7c50*/  IMAD.WIDE.U32 R12, R4, 0xf0, R10 ;  /* 0x000000f0040c7825 */ /* 0x001fe200078e000a */
[----:B------:R-:W-:Y:S01]  /*7c60*/  F2FP.BF16.F32.PACK_AB R101, RZ, R101 ;  /* 0x00000065ff65723e */ /* 0x000fe200000010ff */
[----:B------:R1:W-:Y:S01]  /*7c70*/  @P3 STG.E.U16 desc[UR36][R10.64+0x20], R114 ;  /* 0x000020720a003986 */ /* 0x0003e2000c101524 */
[----:B------:R-:W-:Y:S01]  /*7c80*/  ISETP.GT.AND P3, PT, R8, 0x19, PT ;  /* 0x000000190800780c */ /* 0x000fe20003f64270 */
[----:B------:R-:W-:Y:S01]  /*7c90*/  IMAD.IADD R13, R5, 0x1, R13 ;  /* 0x00000001050d7824 */ /* 0x000fe200078e020d */
[----:B------:R-:W-:Y:S01]  /*7ca0*/  F2FP.BF16.F32.PACK_AB R102, RZ, R102 ;  /* 0x00000066ff66723e */ /* 0x000fe200000010ff */
[-C--:B------:R-:W-:Y:S01]  /*7cb0*/  FMUL R88, R88, R136.reuse ;  /* 0x0000008858587220 */ /* 0x080fe20000400000 */
[----:B------:R-:W-:Y:S01]  /*7cc0*/  F2FP.BF16.F32.PACK_AB R103, RZ, R103 ;  /* 0x00000067ff67723e */ /* 0x000fe200000010ff */
[----:B------:R1:W-:Y:S01]  /*7cd0*/  @P5 STG.E.U16 desc[UR36][R10.64+0x22], R115 ;  /* 0x000022730a005986 */ /* 0x0003e2000c101524 */
[----:B------:R-:W-:Y:S01]  /*7ce0*/  ISETP.GT.AND P5, PT, R3, RZ, P3 ;  /* 0x000000ff0300720c */ /* 0x000fe20001fa4270 */
[-C--:B------:R-:W-:Y:S01]  /*7cf0*/  FMUL R89, R89, R136.reuse ;  /* 0x0000008859597220 */ /* 0x080fe20000400000 */
[-C--:B------:R-:W-:Y:S01]  /*7d00*/  FMUL R90, R90, R136.reuse ;  /* 0x000000885a5a7220 */ /* 0x080fe20000400000 */
[----:B------:R1:W-:Y:S01]  /*7d10*/  @P4 STG.E.U16 desc[UR36][R6.64+0x30], R116 ;  /* 0x0000307406004986 */ /* 0x0003e2000c101524 */
[----:B------:R-:W-:Y:S01]  /*7d20*/  ISETP.GT.AND P4, PT, R3, 0x8, P1 ;  /* 0x000000080300780c */ /* 0x000fe20000f84270 */
[----:B------:R-:W-:Y:S01]  /*7d30*/  FMUL R91, R91, R136 ;  /* 0x000000885b5b7220 */ /* 0x000fe20000400000 */
[----:B------:R-:W-:Y:S01]  /*7d40*/  F2FP.BF16.F32.PACK_AB R88, RZ, R88 ;  /* 0x00000058ff58723e */ /* 0x000fe200000010ff */
[-C--:B------:R-:W-:Y:S01]  /*7d50*/  FMUL R93, R93, R136.reuse ;  /* 0x000000885d5d7220 */ /* 0x080fe20000400000 */
[----:B------:R-:W-:Y:S01]  /*7d60*/  F2FP.BF16.F32.PACK_AB R89, RZ, R89 ;  /* 0x00000059ff59723e */ /* 0x000fe200000010ff */
        /* <DEDUP_REMOVED lines=9> */
[C---:B------:R-:W-:Y:S01]  /*7e00*/  ISETP.GT.AND P4, PT, R3.reuse, 0x80, P2 ;  /* 0x000000800300780c */ /* 0x040fe20001784270 */
[-C--:B------:R-:W-:Y:S01]  /*7e10*/  FMUL R80, R80, R136.reuse ;  /* 0x0000008850507220 */ /* 0x080fe20000400000 */
[----:B------:R-:W-:Y:S01]  /*7e20*/  ISETP.GT.AND P2, PT, R3, 0x88, P2 ;  /* 0x000000880300780c */ /* 0x000fe20001744270 */
[----:B------:R-:W-:Y:S01]  /*7e30*/  FMUL R81, R81, R136 ;  /* 0x0000008851517220 */ /* 0x000fe20000400000 */
[----:B------:R-:W-:Y:S01]  /*7e40*/  F2FP.BF16.F32.PACK_AB R92, RZ, R92 ;  /* 0x0000005cff5c723e */ /* 0x000fe200000010ff */
[----:B------:R-:W-:Y:S01]  /*7e50*/  FMUL R83, R83, R136 ;  /* 0x0000008853537220 */ /* 0x000fe20000400000 */
        /* <DEDUP_REMOVED lines=9> */
[----:B------:R-:W-:Y:S01]  /*7ef0*/  IMAD.X R5, R9, 0x1, R13, P5 ;  /* 0x0000000109057824 */ /* 0x000fe200028e060d */
[----:B------:R-:W-:Y:S01]  /*7f00*/  ISETP.GT.AND P0, PT, R3, 0x88, P0 ;  /* 0x000000880300780c */ /* 0x000fe20000704270 */
[-C--:B------:R-:W-:Y:S01]  /*7f10*/  FMUL R85, R85, R136.reuse ;  /* 0x0000008855557220 */ /* 0x080fe20000400000 */
[----:B------:R-:W-:Y:S01]  /*7f20*/  F2FP.BF16.F32.PACK_AB R81, RZ, R81 ;  /* 0x00000051ff51723e */ /* 0x000fe200000010ff */
[-C--:B------:R-:W-:Y:S01]  /*7f30*/  FMUL R86, R86, R136.reuse ;  /* 0x0000008856567220 */ /* 0x080fe20000400000 */
[----:B------:R-:W-:Y:S01]  /*7f40*/  F2FP.BF16.F32.PACK_AB R83, RZ, R83 ;  /* 0x00000053ff53723e */ /* 0x000fe200000010ff */
[----:B------:R-:W-:Y:S01]  /*7f50*/  FMUL R87, R87, R136 ;  /* 0x0000008857577220 */ /* 0x000fe20000400000 */
[----:B------:R-:W-:Y:S01]  /*7f60*/  F2FP.BF16.F32.PACK_AB R82, RZ, R82 ;  /* 0x00000052ff52723e */ /* 0x000fe200000010ff */
[----:B------:R-:W-:Y:S01]  /*7f70*/  FMUL R72, R72, R136 ;  /* 0x0000008848487220 */ /* 0x000fe20000400000 */
[----:B------:R-:W-:Y:S01]  /*7f80*/  F2FP.BF16.F32.PACK_AB R84, RZ, R84 ;  /* 0x00000054ff54723e */ /* 0x000fe200000010ff */
[-C--:B------:R-:W-:Y:S01]  /*7f90*/  FMUL R73, R73, R136.reuse ;  /* 0x0000008849497220 */ /* 0x080fe20000400000 */
[----:B------:R-:W-:Y:S01]  /*7fa0*/  F2FP.BF16.F32.PACK_AB R85, RZ, R85 ;  /* 0x00000055ff55723e */ /* 0x000fe200000010ff */
[----:B------:R1:W-:Y:S01]  /*7fb0*/  @P4 STG.E.U16 desc[UR36][R12.64+0x22], R105 ;  /* 0x000022690c004986 */ /* 0x0003e2000c101524 */
[C---:B------:R-:W-:Y:S01]  /*7fc0*/  ISETP.GT.AND P4, PT, R3.reuse, 0x80, P1 ;  /* 0x000000800300780c */ /* 0x040fe20000f84270 */
[-C--:B------:R-:W-:Y:S01]  /*7fd0*/  FMUL R74, R74, R136.reuse ;  /* 0x000000884a4a7220 */ /* 0x080fe20000400000 */
[C---:B------:R-:W-:Y:S01]  /*7fe0*/  ISETP.GT.AND P1, PT, R3.reuse, 0x88, P1 ;  /* 0x000000880300780c */ /* 0x040fe20000f24270 */
[----:B------:R1:W-:Y:S01]  /*7ff0*/  @P2 STG.E.U16 desc[UR36][R4.64+0x20], R106 ;  /* 0x0000206a04002986 */ /* 0x0003e2000c101524 */
[----:B------:R-:W-:Y:S01]  /*8000*/  ISETP.GT.AND P2, PT, R3, 0x80, P3 ;  /* 0x000000800300780c */ /* 0x000fe20001f44270 */
[----:B------:R-:W-:Y:S01]  /*8010*/  FMUL R75, R75, R136 ;  /* 0x000000884b4b7220 */ /* 0x000fe20000400000 */
[----:B------:R-:W-:Y:S01]  /*8020*/  ISETP.GT.AND P3, PT, R3, 0x88, P3 ;  /* 0x000000880300780c */ /* 0x000fe20001f64270 */
[----:B------:R1:W-:Y:S01]  /*8030*/  @P0 STG.E.U16 desc[UR36][R4.64+0x22], R107 ;  /* 0x0000226b04000986 */ /* 0x0003e2000c101524 */
[----:B------:R-:W-:Y:S01]  /*8040*/  F2FP.BF16.F32.PACK_AB R86, RZ, R86 ;  /* 0x00000056ff56723e */ /* 0x000fe200000010ff */
[-C--:B------:R-:W-:Y:S01]  /*8050*/  FMUL R77, R77, R136.reuse ;  /* 0x000000884d4d7220 */ /* 0x080fe20000400000 */
[----:B------:R-:W-:Y:S01]  /*8060*/  F2FP.BF16.F32.PACK_AB R87, RZ, R87 ;  /* 0x00000057ff57723e */ /* 0x000fe200000010ff */
[----:B------:R-:W-:Y:S01]  /*8070*/  FMUL R76, R76, R136 ;  /* 0x000000884c4c7220 */ /* 0x000fe20000400000 */
[----:B------:R-:W-:Y:S01]  /*8080*/  F2FP.BF16.F32.PACK_AB R72, RZ, R72 ;  /* 0x00000048ff48723e */ /* 0x000fe200000010ff */
[----:B------:R1:W-:Y:S01]  /*8090*/  @P4 STG.E.U16 desc[UR36][R12.64+0x30], R108 ;  /* 0x0000306c0c004986 */ /* 0x0003e2000c101524 */
[----:B------:R-:W-:Y:S01]  /*80a0*/  F2FP.BF16.F32.PACK_AB R73, RZ, R73 ;  /* 0x00000049ff49723e */ /* 0x000fe200000010ff */
[----:B------:R-:W-:Y:S01]  /*80b0*/  FMUL R78, R78, R136 ;  /* 0x000000884e4e7220 */ /* 0x000fe20000400000 */
[----:B------:R-:W-:Y:S01]  /*80c0*/  F2FP.BF16.F32.PACK_AB R74, RZ, R74 ;  /* 0x0000004aff4a723e */ /* 0x000fe200000010ff */
[----:B------:R1:W-:Y:S01]  /*80d0*/  @P2 STG.E.U16 desc[UR36][R12.64+0x32], R109 ;  /* 0x0000326d0c002986 */ /* 0x0003e2000c101524 */
[C---:B------:R-:W-:Y:S01]  /*80e0*/  ISETP.GT.AND P2, PT, R8.reuse, 0x21, PT ;  /* 0x000000210800780c */ /* 0x040fe20003f44270 */
[-C--:B------:R-:W-:Y:S01]  /*80f0*/  FMUL R79, R79, R136.reuse ;  /* 0x000000884f4f7220 */ /* 0x080fe20000400000 */
[----:B------:R-:W-:Y:S01]  /*8100*/  F2FP.BF16.F32.PACK_AB R75, RZ, R75 ;  /* 0x0000004bff4b723e */ /* 0x000fe200000010ff */
[----:B------:R1:W-:Y:S01]  /*8110*/  @P3 STG.E.U16 desc[UR36][R4.64+0x32], R111 ;  /* 0x0000326f04003986 */ /* 0x0003e2000c101524 */
[----:B------:R-:W-:Y:S01]  /*8120*/  ISETP.GT.AND P3, PT, R8, 0x20, PT ;  /* 0x000000200800780c */ /* 0x000fe20003f64270 */
[-C--:B------:R-:W-:Y:S01]  /*8130*/  FMUL R64, R64, R136.reuse ;  /* 0x0000008840407220 */ /* 0x080fe20000400000 */
[C---:B------:R-:W-:Y:S01]  /*8140*/  ISETP.GT.AND P4, PT, R3.reuse, RZ, P2 ;  /* 0x000000ff0300720c */ /* 0x040fe20001784270 */
[----:B------:R1:W-:Y:S01]  /*8150*/  @P1 STG.E.U16 desc[UR36][R4.64+0x30], R110 ;  /* 0x0000306e04001986 */ /* 0x0003e2000c101524 */
[----:B------:R-:W-:Y:S01]  /*8160*/  ISETP.GT.AND P0, PT, R3, RZ, P3 ;  /* 0x000000ff0300720c */ /* 0x000fe20001f04270 */
[-C--:B------:R-:W-:Y:S01]  /*8170*/  FMUL R65, R65, R136.reuse ;  /* 0x0000008841417220 */ /* 0x080fe20000400000 */
[----:B------:R-:W-:Y:S01]  /*8180*/  ISETP.GT.AND P1, PT, R3, 0x8, P2 ;  /* 0x000000080300780c */ /* 0x000fe20001724270 */
[-C--:B------:R-:W-:Y:S01]  /*8190*/  FMUL R67, R67, R136.reuse ;  /* 0x0000008843437220 */ /* 0x080fe20000400000 */
[----:B------:R-:W-:Y:S01]  /*81a0*/  ISETP.GT.AND P5, PT, R3, 0x8, P3 ;  /* 0x000000080300780c */ /* 0x000fe20001fa4270 */
[-C--:B------:R-:W-:Y:S01]  /*81b0*/  FMUL R66, R66, R136.reuse ;  /* 0x0000008842427220 */ /* 0x080fe20000400000 */
[----:B------:R-:W-:Y:S01]  /*81c0*/  F2FP.BF16.F32.PACK_AB R77, RZ, R77 ;  /* 0x0000004dff4d723e */ /* 0x000fe200000010ff */
[----:B------:R-:W-:Y:S01]  /*81d0*/  FMUL R68, R68, R136 ;  /* 0x0000008844447220 */ /* 0x000fe20000400000 */
        /* <DEDUP_REMOVED lines=14> */
[----:B------:R-:W-:Y:S01]  /*82c0*/  F2FP.BF16.F32.PACK_AB R67, RZ, R67 ;  /* 0x00000043ff43723e */ /* 0x000fe200000010ff */
[----:B------:R1:W-:Y:S01]  /*82d0*/  @P5 STG.E.U16 desc[UR36][R10.64+0x40], R98 ;  /* 0x000040620a005986 */ /* 0x0003e2000c101524 */
[----:B------:R-:W-:Y:S01]  /*82e0*/  ISETP.GT.AND P5, PT, R3, RZ, P0 ;  /* 0x000000ff0300720c */ /* 0x000fe200007a4270 */
[-C--:B------:R-:W-:Y:S01]  /*82f0*/  FMUL R57, R57, R136.reuse ;  /* 0x0000008839397220 */ /* 0x080fe20000400000 */
[----:B------:R-:W-:Y:S01]  /*8300*/  ISETP.GT.AND P4, PT, R3, RZ, P1 ;  /* 0x000000ff0300720c */ /* 0x000fe20000f84270 */
[----:B------:R-:W-:Y:S01]  /*8310*/  FMUL R58, R58, R136 ;  /* 0x000000883a3a7220 */ /* 0x000fe20000400000 */
[----:B------:R-:W-:Y:S01]  /*8320*/  F2FP.BF16.F32.PACK_AB R66, RZ, R66 ;  /* 0x00000042ff42723e */ /* 0x000fe200000010ff */
        /* <DEDUP_REMOVED lines=10> */
[----:B------:R-:W-:Y:S01]  /*83d0*/  FMUL R63, R63, R136 ;  /* 0x000000883f3f7220 */ /* 0x000fe20000400000 */
[----:B------:R-:W-:Y:S01]  /*83e0*/  F2FP.BF16.F32.PACK_AB R56, RZ, R56 ;  /* 0x00000038ff38723e */ /* 0x000fe200000010ff */
[----:B------:R1:W-:Y:S01]  /*83f0*/  @P4 STG.E.U16 desc[UR36][R6.64+0x52], R101 ;  /* 0x0000526506004986 */ /* 0x0003e2000c101524 */
[----:B------:R-:W-:Y:S01]  /*8400*/  ISETP.GT.AND P4, PT, R3, 0x8, P1 ;  /* 0x000000080300780c */ /* 0x000fe20000f84270 */
[-C--:B------:R-:W-:Y:S01]  /*8410*/  FMUL R48, R48, R136.reuse ;  /* 0x0000008830307220 */ /* 0x080fe20000400000 */
[----:B------:R-:W-:Y:S01]  /*8420*/  F2FP.BF16.F32.PACK_AB R57, RZ, R57 ;  /* 0x00000039ff39723e */ /* 0x000fe200000010ff */
[----:B------:R-:W-:Y:S01]  /*8430*/  FMUL R49, R49, R136 ;  /* 0x0000008831317220 */ /* 0x000fe20000400000 */
[----:B------:R-:W-:Y:S01]  /*8440*/  F2FP.BF16.F32.PACK_AB R58, RZ, R58 ;  /* 0x0000003aff3a723e */ /* 0x000fe200000010ff */
[-C--:B------:R-:W-:Y:S01]  /*8450*/  FMUL R51, R51, R136.reuse ;  /* 0x0000008833337220 */ /* 0x080fe20000400000 */
        /* <DEDUP_REMOVED lines=29> */
[----:B------:R1:W-:Y:S01]  /*8630*/  @P2 STG.E.U16 desc[UR36][R4.64+0x42], R91 ;  /* 0x0000425b04002986 */ /* 0x0003e2000c101524 */
[----:B------:R-:W-:Y:S01]  /*8640*/  ISETP.GT.AND P2, PT, R8, 0x31, PT ;  /* 0x000000310800780c */ /* 0x000fe20003f44270 */
[-C--:B------:R-:W-:Y:S01]  /*8650*/  FMUL R44, R44, R136.reuse ;  /* 0x000000882c2c7220 */ /* 0x080fe20000400000 */
[----:B------:R-:W-:Y:S01]  /*8660*/  F2FP.BF16.F32.PACK_AB R51, RZ, R51 ;  /* 0x00000033ff33723e */ /* 0x000fe200000010ff */
[----:B------:R-:W-:Y:S01]  /*8670*/  FMUL R45, R45, R136 ;  /* 0x000000882d2d7220 */ /* 0x000fe20000400000 */
[----:B------:R-:W-:Y:S01]  /*8680*/  F2FP.BF16.F32.PACK_AB R50, RZ, R50 ;  /* 0x00000032ff32723e */ /* 0x000fe200000010ff */
[----:B------:R1:W-:Y:S01]  /*8690*/  @P4 STG.E.U16 desc[UR36][R12.64+0x50], R92 ;  /* 0x0000505c0c004986 */ /* 0x0003e2000c101524 */
[----:B------:R-:W-:Y:S01]  /*86a0*/  ISETP.GT.AND P4, PT, R3, RZ, P2 ;  /* 0x000000ff0300720c */ /* 0x000fe20001784270 */
[----:B------:R-:W-:Y:S01]  /*86b0*/  FMUL R46, R46, R136 ;  /* 0x000000882e2e7220 */ /* 0x000fe20000400000 */
[----:B------:R-:W-:Y:S01]  /*86c0*/  F2FP.BF16.F32.PACK_AB R52, RZ, R52 ;  /* 0x00000034ff34723e */ /* 0x000fe200000010ff */
[----:B------:R1:W-:Y:S01]  /*86d0*/  @P3 STG.E.U16 desc[UR36][R12.64+0x52], R93 ;  /* 0x0000525d0c003986 */ /* 0x0003e2000c101524 */
[----:B------:R-:W-:Y:S01]  /*86e0*/  ISETP.GT.AND P3, PT, R8, 0x30, PT ;  /* 0x000000300800780c */ /* 0x000fe20003f64270 */
[-C--:B------:R-:W-:Y:S01]  /*86f0*/  FMUL R47, R47, R136.reuse ;  /* 0x000000882f2f7220 */ /* 0x080fe20000400000 */
[----:B------:R-:W-:Y:S01]  /*8700*/  F2FP.BF16.F32.PACK_AB R53, RZ, R53 ;  /* 0x00000035ff35723e */ /* 0x000fe200000010ff */
[----:B------:R1:W-:Y:S01]  /*8710*/  @P0 STG.E.U16 desc[UR36][R4.64+0x50], R94 ;  /* 0x0000505e04000986 */ /* 0x0003e2000c101524 */
[C---:B------:R-:W-:Y:S01]  /*8720*/  ISETP.GT.AND P0, PT, R3.reuse, RZ, P3 ;  /* 0x000000ff0300720c */ /* 0x040fe20001f04270 */
[-C--:B------:R-:W-:Y:S01]  /*8730*/  FMUL R32, R32, R136.reuse ;  /* 0x0000008820207220 */ /* 0x080fe20000400000 */
[C---:B------:R-:W-:Y:S01]  /*8740*/  ISETP.GT.AND P5, PT, R3.reuse, 0x8, P3 ;  /* 0x000000080300780c */ /* 0x040fe20001fa4270 */
[----:B------:R1:W-:Y:S01]  /*8750*/  @P1 STG.E.U16 desc[UR36][R4.64+0x52], R95 ;  /* 0x0000525f04001986 */ /* 0x0003e2000c101524 */
[----:B------:R-:W-:Y:S01]  /*8760*/  ISETP.GT.AND P1, PT, R3, 0x8, P2 ;  /* 0x000000080300780c */ /* 0x000fe20001724270 */
[----:B------:R-:W-:Y:S01]  /*8770*/  FMUL R33, R33, R136 ;  /* 0x0000008821217220 */ /* 0x000fe20000400000 */
[----:B------:R-:W-:Y:S01]  /*8780*/  F2FP.BF16.F32.PACK_AB R54, RZ, R54 ;  /* 0x00000036ff36723e */ /* 0x000fe200000010ff */
[----:B------:R1:W-:Y:S01]  /*8790*/  @P4 STG.E.U16 desc[UR36][R6.64+0x62], R81 ;  /* 0x0000625106004986 */ /* 0x0003e2000c101524 */
[----:B------:R-:W-:Y:S01]  /*87a0*/  F2FP.BF16.F32.PACK_AB R55, RZ, R55 ;  /* 0x00000037ff37723e */ /* 0x000fe200000010ff */
[----:B------:R-:W-:Y:S01]  /*87b0*/  FMUL R34, R34, R136 ;  /* 0x0000008822227220 */ /* 0x000fe20000400000 */
[----:B------:R-:W-:Y:S01]  /*87c0*/  F2FP.BF16.F32.PACK_AB R40, RZ, R40 ;  /* 0x00000028ff28723e */ /* 0x000fe200000010ff */
[-C--:B------:R-:W-:Y:S01]  /*87d0*/  FMUL R35, R35, R136.reuse ;  /* 0x0000008823237220 */ /* 0x080fe20000400000 */
[----:B------:R-:W-:Y:S01]  /*87e0*/  F2FP.BF16.F32.PACK_AB R41, RZ, R41 ;  /* 0x00000029ff29723e */ /* 0x000fe200000010ff */
[----:B------:R1:W-:Y:S01]  /*87f0*/  @P0 STG.E.U16 desc[UR36][R6.64+0x60], R80 ;  /* 0x0000605006000986 */ /* 0x0003e2000c101524 */
[----:B------:R-:W-:Y:S01]  /*8800*/  ISETP.GT.AND P0, PT, R8, 0x38, PT ;  /* 0x000000380800780c */ /* 0x000fe20003f04270 */
        /* <DEDUP_REMOVED lines=9> */
[----:B------:R-:W-:Y:S01]  /*88a0*/  ISETP.GT.AND P4, PT, R3, RZ, P1 ;  /* 0x000000ff0300720c */ /* 0x000fe20000f84270 */
        /* <DEDUP_REMOVED lines=10> */
[----:B------:R1:W-:Y:S01]  /*8950*/  @P5 STG.E.U16 desc[UR36][R6.64+0x70], R84 ;  /* 0x0000705406005986 */ /* 0x0003e2000c101524 */
[C---:B------:R-:W-:Y:S01]  /*8960*/  ISETP.GT.AND P5, PT, R3.reuse, 0x8, P0 ;  /* 0x000000080300780c */ /* 0x040fe200007a4270 */
[-C--:B------:R-:W-:Y:S01]  /*8970*/  FMUL R28, R28, R136.reuse ;  /* 0x000000881c1c7220 */ /* 0x080fe20000400000 */
[----:B------:R-:W-:Y:S01]  /*8980*/  F2FP.BF16.F32.PACK_AB R33, RZ, R33 ;  /* 0x00000021ff21723e */ /* 0x000fe200000010ff */
[----:B------:R1:W-:Y:S01]  /*8990*/  @P4 STG.E.U16 desc[UR36][R6.64+0x72], R85 ;  /* 0x0000725506004986 */ /* 0x0003e2000c101524 */
[----:B------:R-:W-:Y:S01]  /*89a0*/  ISETP.GT.AND P4, PT, R3, 0x8, P1 ;  /* 0x000000080300780c */ /* 0x000fe20000f84270 */
[----:B------:R-:W-:Y:S01]  /*89b0*/  FMUL R29, R29, R136 ;  /* 0x000000881d1d7220 */ /* 0x000fe20000400000 */
[----:B------:R-:W-:Y:S01]  /*89c0*/  F2FP.BF16.F32.PACK_AB R34, RZ, R34 ;  /* 0x00000022ff22723e */ /* 0x000fe200000010ff */
[-C--:B------:R-:W-:Y:S01]  /*89d0*/  FMUL R30, R30, R136.reuse ;  /* 0x000000881e1e7220 */ /* 0x080fe20000400000 */
[----:B------:R-:W-:Y:S01]  /*89e0*/  F2FP.BF16.F32.PACK_AB R35, RZ, R35 ;  /* 0x00000023ff23723e */ /* 0x000fe200000010ff */
[----:B------:R-:W-:Y:S01]  /*89f0*/  FMUL R31, R31, R136 ;  /* 0x000000881f1f7220 */ /* 0x000fe20000400000 */
[----:B------:R-:W-:-:S02]  /*8a00*/  F2FP.BF16.F32.PACK_AB R36, RZ, R36 ;  /* 0x00000024ff24723e */ /* 0x000fc400000010ff */
[----:B------:R-:W-:Y:S01]  /*8a10*/  F2FP.BF16.F32.PACK_AB R37, RZ, R37 ;  /* 0x00000025ff25723e */ /* 0x000fe200000010ff */
[----:B------:R1:W-:Y:S01]  /*8a20*/  @P5 STG.E.U16 desc[UR36][R10.64+0x70], R86 ;  /* 0x000070560a005986 */ /* 0x0003e2000c101524 */
[C---:B------:R-:W-:Y:S02]  /*8a30*/  ISETP.GT.AND P5, PT, R3.reuse, 0x80, P3 ;  /* 0x000000800300780c */ /* 0x040fe40001fa4270 */
[C---:B------:R-:W-:Y:S01]  /*8a40*/  ISETP.GT.AND P3, PT, R3.reuse, 0x88, P3 ;  /* 0x000000880300780c */ /* 0x040fe20001f64270 */
[----:B------:R1:W-:Y:S01]  /*8a50*/  @P4 STG.E.U16 desc[UR36][R10.64+0x72], R87 ;  /* 0x000072570a004986 */ /* 0x0003e2000c101524 */
[C---:B------:R-:W-:Y:S02]  /*8a60*/  ISETP.GT.AND P4, PT, R3.reuse, 0x80, P2 ;  /* 0x000000800300780c */ /* 0x040fe40001784270 */
[----:B------:R-:W-:Y:S02]  /*8a70*/  ISETP.GT.AND P2, PT, R3, 0x88, P2 ;  /* 0x000000880300780c */ /* 0x000fe40001744270 */
[----:B------:R-:W-:-:S02]  /*8a80*/  F2FP.BF16.F32.PACK_AB R38, RZ, R38 ;  /* 0x00000026ff26723e */ /* 0x000fc400000010ff */
[----:B------:R-:W-:Y:S02]  /*8a90*/  F2FP.BF16.F32.PACK_AB R39, RZ, R39 ;  /* 0x00000027ff27723e */ /* 0x000fe400000010ff */
[----:B------:R-:W-:Y:S01]  /*8aa0*/  F2FP.BF16.F32.PACK_AB R24, RZ, R24 ;  /* 0x00000018ff18723e */ /* 0x000fe200000010ff */
[----:B------:R1:W-:Y:S01]  /*8ab0*/  @P5 STG.E.U16 desc[UR36][R12.64+0x60], R72 ;  /* 0x000060480c005986 */ /* 0x0003e2000c101524 */
[----:B------:R-:W-:Y:S02]  /*8ac0*/  F2FP.BF16.F32.PACK_AB R25, RZ, R25 ;  /* 0x00000019ff19723e */ /* 0x000fe400000010ff */
[----:B------:R-:W-:Y:S01]  /*8ad0*/  F2FP.BF16.F32.PACK_AB R26, RZ, R26 ;  /* 0x0000001aff1a723e */ /* 0x000fe200000010ff */
[----:B------:R1:W-:Y:S01]  /*8ae0*/  @P4 STG.E.U16 desc[UR36][R12.64+0x62], R73 ;  /* 0x000062490c004986 */ /* 0x0003e2000c101524 */
[C---:B------:R-:W-:Y:S02]  /*8af0*/  ISETP.GT.AND P4, PT, R3.reuse, 0x80, P0 ;  /* 0x000000800300780c */ /* 0x040fe40000784270 */
[C---:B------:R-:W-:Y:S01]  /*8b00*/  ISETP.GT.AND P0, PT, R3.reuse, 0x88, P0 ;  /* 0x000000880300780c */ /* 0x040fe20000704270 */
[----:B------:R1:W-:Y:S01]  /*8b10*/  @P3 STG.E.U16 desc[UR36][R4.64+0x60], R74 ;  /* 0x0000604a04003986 */ /* 0x0003e2000c101524 */
[----:B------:R-:W-:-:S02]  /*8b20*/  ISETP.GT.AND P3, PT, R3, 0x80, P1 ;  /* 0x000000800300780c */ /* 0x000fc40000f64270 */
[C---:B------:R-:W-:Y:S01]  /*8b30*/  ISETP.GT.AND P1, PT, R3.reuse, 0x88, P1 ;  /* 0x000000880300780c */ /* 0x040fe20000f24270 */
[----:B------:R1:W-:Y:S01]  /*8b40*/  @P2 STG.E.U16 desc[UR36][R4.64+0x62], R75 ;  /* 0x0000624b04002986 */ /* 0x0003e2000c101524 */
[C---:B------:R-:W-:Y:S02]  /*8b50*/  ISETP.GT.AND P2, PT, R8.reuse, 0x41, PT ;  /* 0x000000410800780c */ /* 0x040fe40003f44270 */
[----:B------:R-:W-:Y:S02]  /*8b60*/  F2FP.BF16.F32.PACK_AB R27, RZ, R27 ;  /* 0x0000001bff1b723e */ /* 0x000fe400000010ff */
[----:B------:R-:W-:Y:S01]  /*8b70*/  F2FP.BF16.F32.PACK_AB R28, RZ, R28 ;  /* 0x0000001cff1c723e */ /* 0x000fe200000010ff */
[----:B------:R1:W-:Y:S01]  /*8b80*/  @P4 STG.E.U16 desc[UR36][R12.64+0x70], R76 ;  /* 0x0000704c0c004986 */ /* 0x0003e2000c101524 */
[----:B------:R-:W-:Y:S02]  /*8b90*/  ISETP.GT.AND P4, PT, R3, RZ, P2 ;  /* 0x000000ff0300720c */ /* 0x000fe40001784270 */
[----:B------:R-:W-:Y:S01]  /*8ba0*/  F2FP.BF16.F32.PACK_AB R29, RZ, R29 ;  /* 0x0000001dff1d723e */ /* 0x000fe200000010ff */
[----:B------:R1:W-:Y:S01]  /*8bb0*/  @P3 STG.E.U16 desc[UR36][R12.64+0x72], R77 ;  /* 0x0000724d0c003986 */ /* 0x0003e2000c101524 */
[----:B------:R-:W-:-:S02]  /*8bc0*/  ISETP.GT.AND P3, PT, R8, 0x40, PT ;  /* 0x000000400800780c */ /* 0x000fc40003f64270 */
[----:B------:R-:W-:Y:S01]  /*8bd0*/  F2FP.BF16.F32.PACK_AB R30, RZ, R30 ;  /* 0x0000001eff1e723e */ /* 0x000fe200000010ff */
[----:B------:R1:W-:Y:S01]  /*8be0*/  @P0 STG.E.U16 desc[UR36][R4.64+0x70], R78 ;  /* 0x0000704e04000986 */ /* 0x0003e2000c101524 */
[C---:B------:R-:W-:Y:S02]  /*8bf0*/  ISETP.GT.AND P0, PT, R3.reuse, RZ, P3 ;  /* 0x000000ff0300720c */ /* 0x040fe40001f04270 */
[C---:B------:R-:W-:Y:S01]  /*8c00*/  ISETP.GT.AND P5, PT, R3.reuse, 0x8, P3 ;  /* 0x000000080300780c */ /* 0x040fe20001fa4270 */
[----:B------:R1:W-:Y:S01]  /*8c10*/  @P1 STG.E.U16 desc[UR36][R4.64+0x72], R79 ;  /* 0x0000724f04001986 */ /* 0x0003e2000c101524 */
[----:B------:R-:W-:Y:S02]  /*8c20*/  ISETP.GT.AND P1, PT, R3, 0x8, P2 ;  /* 0x000000080300780c */ /* 0x000fe40001724270 */
[----:B------:R-:W-:Y:S01]  /*8c30*/  F2FP.BF16.F32.PACK_AB R31, RZ, R31 ;  /* 0x0000001fff1f723e */ /* 0x000fe200000010ff */
[----:B------:R1:W-:Y:S06]  /*8c40*/  @P4 STG.E.U16 desc[UR36][R6.64+0x82], R65 ;  /* 0x0000824106004986 */ /* 0x0003ec000c101524 */
[----:B------:R1:W-:Y:S01]  /*8c50*/  @P0 STG.E.U16 desc[UR36][R6.64+0x80], R64 ;  /* 0x0000804006000986 */ /* 0x0003e2000c101524 */
[----:B------:R-:W-:-:S03]  /*8c60*/  ISETP.GT.AND P0, PT, R8, 0x48, PT ;  /* 0x000000480800780c */ /* 0x000fc60003f04270 */
[----:B------:R1:W-:Y:S01]  /*8c70*/  @P1 STG.E.U16 desc[UR36][R10.64+0x82], R67 ;  /* 0x000082430a001986 */ /* 0x0003e2000c101524 */
[----:B------:R-:W-:-:S03]  /*8c80*/  ISETP.GT.AND P1, PT, R8, 0x49, PT ;  /* 0x000000490800780c */ /* 0x000fc60003f24270 */
[----:B------:R1:W-:Y:S01]  /*8c90*/  @P5 STG.E.U16 desc[UR36][R10.64+0x80], R66 ;  /* 0x000080420a005986 */ /* 0x0003e2000c101524 */
[C---:B------:R-:W-:Y:S02]  /*8ca0*/  ISETP.GT.AND P5, PT, R3.reuse, RZ, P0 ;  /* 0x000000ff0300720c */ /* 0x040fe400007a4270 */
[----:B------:R-:W-:-:S11]  /*8cb0*/  ISETP.GT.AND P4, PT, R3, RZ, P1 ;  /* 0x000000ff0300720c */ /* 0x000fd60000f84270 */
[----:B------:R1:W-:Y:S01]  /*8cc0*/  @P5 STG.E.U16 desc[UR36][R6.64+0x90], R68 ;  /* 0x0000904406005986 */ /* 0x0003e2000c101524 */
[----:B------:R-:W-:-:S03]  /*8cd0*/  ISETP.GT.AND P5, PT, R3, 0x8, P0 ;  /* 0x000000080300780c */ /* 0x000fc600007a4270 */
[----:B------:R1:W-:Y:S01]  /*8ce0*/  @P4 STG.E.U16 desc[UR36][R6.64+0x92], R69 ;  /* 0x0000924506004986 */ /* 0x0003e2000c101524 */
[----:B------:R-:W-:-:S09]  /*8cf0*/  ISETP.GT.AND P4, PT, R3, 0x8, P1 ;  /* 0x000000080300780c */ /* 0x000fd20000f84270 */
[----:B------:R1:W-:Y:S01]  /*8d00*/  @P5 STG.E.U16 desc[UR36][R10.64+0x90], R70 ;  /* 0x000090460a005986 */ /* 0x0003e2000c101524 */
[C---:B------:R-:W-:Y:S02]  /*8d10*/  ISETP.GT.AND P5, PT, R3.reuse, 0x80, P3 ;  /* 0x000000800300780c */ /* 0x040fe40001fa4270 */
[C---:B------:R-:W-:Y:S01]  /*8d20*/  ISETP.GT.AND P3, PT, R3.reuse, 0x88, P3 ;  /* 0x000000880300780c */ /* 0x040fe20001f64270 */
[----:B------:R1:W-:Y:S01]  /*8d30*/  @P4 STG.E.U16 desc[UR36][R10.64+0x92], R71 ;  /* 0x000092470a004986 */ /* 0x0003e2000c101524 */
[C---:B------:R-:W-:Y:S02]  /*8d40*/  ISETP.GT.AND P4, PT, R3.reuse, 0x80, P2 ;  /* 0x000000800300780c */ /* 0x040fe40001784270 */
[----:B------:R-:W-:-:S07]  /*8d50*/  ISETP.GT.AND P2, PT, R3, 0x88, P2 ;  /* 0x000000880300780c */ /* 0x000fce0001744270 */
[----:B------:R1:W-:Y:S04]  /*8d60*/  @P5 STG.E.U16 desc[UR36][R12.64+0x80], R56 ;  /* 0x000080380c005986 */ /* 0x0003e8000c101524 */
[----:B------:R1:W-:Y:S01]  /*8d70*/  @P4 STG.E.U16 desc[UR36][R12.64+0x82], R57 ;  /* 0x000082390c004986 */ /* 0x0003e2000c101524 */
[C---:B------:R-:W-:Y:S02]  /*8d80*/  ISETP.GT.AND P4, PT, R3.reuse, 0x80, P0 ;  /* 0x000000800300780c */ /* 0x040fe40000784270 */
[C---:B------:R-:W-:Y:S01]  /*8d90*/  ISETP.GT.AND P0, PT, R3.reuse, 0x88, P0 ;  /* 0x000000880300780c */ /* 0x040fe20000704270 */
[----:B------:R1:W-:Y:S01]  /*8da0*/  @P3 STG.E.U16 desc[UR36][R4.64+0x80], R58 ;  /* 0x0000803a04003986 */ /* 0x0003e2000c101524 */
[C---:B------:R-:W-:Y:S02]  /*8db0*/  ISETP.GT.AND P3, PT, R3.reuse, 0x80, P1 ;  /* 0x000000800300780c */ /* 0x040fe40000f64270 */
[----:B------:R-:W-:Y:S01]  /*8dc0*/  ISETP.GT.AND P1, PT, R3, 0x88, P1 ;  /* 0x000000880300780c */ /* 0x000fe20000f24270 */
[----:B------:R1:W-:Y:S01]  /*8dd0*/  @P2 STG.E.U16 desc[UR36][R4.64+0x82], R59 ;  /* 0x0000823b04002986 */ /* 0x0003e2000c101524 */
[----:B------:R-:W-:-:S05]  /*8de0*/  ISETP.GT.AND P2, PT, R8, 0x51, PT ;  /* 0x000000510800780c */ /* 0x000fca0003f44270 */
[----:B------:R1:W-:Y:S01]  /*8df0*/  @P4 STG.E.U16 desc[UR36][R12.64+0x90], R60 ;  /* 0x0000903c0c004986 */ /* 0x0003e2000c101524 */
[----:B------:R-:W-:-:S03]  /*8e00*/  ISETP.GT.AND P4, PT, R3, RZ, P2 ;  /* 0x000000ff0300720c */ /* 0x000fc60001784270 */
[----:B------:R1:W-:Y:S01]  /*8e10*/  @P3 STG.E.U16 desc[UR36][R12.64+0x92], R61 ;  /* 0x0000923d0c003986 */ /* 0x0003e2000c101524 */
[----:B------:R-:W-:-:S03]  /*8e20*/  ISETP.GT.AND P3, PT, R8, 0x50, PT ;  /* 0x000000500800780c */ /* 0x000fc60003f64270 */
[----:B------:R1:W-:Y:S01]  /*8e30*/  @P0 STG.E.U16 desc[UR36][R4.64+0x90], R62 ;  /* 0x0000903e04000986 */ /* 0x0003e2000c101524 */
[C---:B------:R-:W-:Y:S02]  /*8e40*/  ISETP.GT.AND P0, PT, R3.reuse, RZ, P3 ;  /* 0x000000ff0300720c */ /* 0x040fe40001f04270 */
[C---:B------:R-:W-:Y:S01]  /*8e50*/  ISETP.GT.AND P5, PT, R3.reuse, 0x8, P3 ;  /* 0x000000080300780c */ /* 0x040fe20001fa4270 */
[----:B------:R1:W-:Y:S01]  /*8e60*/  @P1 STG.E.U16 desc[UR36][R4.64+0x92], R63 ;  /* 0x0000923f04001986 */ /* 0x0003e2000c101524 */
[----:B------:R-:W-:-:S03]  /*8e70*/  ISETP.GT.AND P1, PT, R3, 0x8, P2 ;  /* 0x000000080300780c */ /* 0x000fc60001724270 */
        /* <DEDUP_REMOVED lines=25> */
[----:B------:R1:W-:Y:S06]  /*9010*/  @P2 STG.E.U16 desc[UR36][R4.64+0xa2], R43 ;  /* 0x0000a22b04002986 */ /* 0x0003ec000c101524 */
[----:B------:R1:W-:Y:S04]  /*9020*/  @P4 STG.E.U16 desc[UR36][R12.64+0xb0], R44 ;  /* 0x0000b02c0c004986 */ /* 0x0003e8000c101524 */
[----:B------:R1:W-:Y:S01]  /*9030*/  @P3 STG.E.U16 desc[UR36][R12.64+0xb2], R45 ;  /* 0x0000b22d0c003986 */ /* 0x0003e2000c101524 */
[----:B------:R-:W-:-:S03]  /*9040*/  ISETP.GT.AND P3, PT, R8, 0x60, PT ;  /* 0x000000600800780c */ /* 0x000fc60003f64270 */
[----:B------:R1:W-:Y:S01]  /*9050*/  @P0 STG.E.U16 desc[UR36][R4.64+0xb0], R46 ;  /* 0x0000b02e04000986 */ /* 0x0003e2000c101524 */
[----:B------:R-:W-:Y:S02]  /*9060*/  ISETP.GT.AND P0, PT, R8, 0x61, PT ;  /* 0x000000610800780c */ /* 0x000fe40003f04270 */
[C---:B------:R-:W-:Y:S01]  /*9070*/  ISETP.GT.AND P4, PT, R3.reuse, 0x8, P3 ;  /* 0x000000080300780c */ /* 0x040fe20001f84270 */
[----:B------:R1:W-:Y:S01]  /*9080*/  @P1 STG.E.U16 desc[UR36][R4.64+0xb2], R47 ;  /* 0x0000b22f04001986 */ /* 0x0003e2000c101524 */
[C---:B------:R-:W-:Y:S02]  /*9090*/  ISETP.GT.AND P1, PT, R3.reuse, RZ, P3 ;  /* 0x000000ff0300720c */ /* 0x040fe40001f24270 */
[C---:B------:R-:W-:Y:S02]  /*90a0*/  ISETP.GT.AND P2, PT, R3.reuse, RZ, P0 ;  /* 0x000000ff0300720c */ /* 0x040fe40000744270 */
[----:B------:R-:W-:-:S09]  /*90b0*/  ISETP.GT.AND P5, PT, R3, 0x8, P0 ;  /* 0x000000080300780c */ /* 0x000fd200007a4270 */
[----:B------:R1:W-:Y:S01]  /*90c0*/  @P1 STG.E.U16 desc[UR36][R6.64+0xc0], R32 ;  /* 0x0000c02006001986 */ /* 0x0003e2000c101524 */
[----:B------:R-:W-:-:S03]  /*90d0*/  ISETP.GT.AND P1, PT, R8, 0x68, PT ;  /* 0x000000680800780c */ /* 0x000fc60003f24270 */
[----:B------:R1:W-:Y:S01]  /*90e0*/  @P2 STG.E.U16 desc[UR36][R6.64+0xc2], R33 ;  /* 0x0000c22106002986 */ /* 0x0003e2000c101524 */
[----:B------:R-:W-:-:S03]  /*90f0*/  ISETP.GT.AND P2, PT, R8, 0x69, PT ;  /* 0x000000690800780c */ /* 0x000fc60003f44270 */
[----:B------:R1:W-:Y:S01]  /*9100*/  @P4 STG.E.U16 desc[UR36][R10.64+0xc0], R34 ;  /* 0x0000c0220a004986 */ /* 0x0003e2000c101524 */
[----:B------:R-:W-:-:S03]  /*9110*/  ISETP.GT.AND P4, PT, R3, RZ, P2 ;  /* 0x000000ff0300720c */ /* 0x000fc60001784270 */
[----:B------:R1:W-:Y:S01]  /*9120*/  @P5 STG.E.U16 desc[UR36][R10.64+0xc2], R35 ;  /* 0x0000c2230a005986 */ /* 0x0003e2000c101524 */
[----:B------:R-:W-:-:S09]  /*9130*/  ISETP.GT.AND P5, PT, R3, RZ, P1 ;  /* 0x000000ff0300720c */ /* 0x000fd20000fa4270 */
        /* <DEDUP_REMOVED lines=10> */
[----:B------:R1:W-:Y:S01]  /*91e0*/  @P4 STG.E.U16 desc[UR36][R12.64+0xc0], R24 ;  /* 0x0000c0180c004986 */ /* 0x0003e2000c101524 */
[C---:B------:R-:W-:Y:S02]  /*91f0*/  ISETP.GT.AND P4, PT, R3.reuse, 0x80, P1 ;  /* 0x000000800300780c */ /* 0x040fe40000f84270 */
[C---:B------:R-:W-:Y:S01]  /*9200*/  ISETP.GT.AND P1, PT, R3.reuse, 0x88, P1 ;  /* 0x000000880300780c */ /* 0x040fe20000f24270 */
[----:B------:R1:W-:Y:S01]  /*9210*/  @P5 STG.E.U16 desc[UR36][R12.64+0xc2], R25 ;  /* 0x0000c2190c005986 */ /* 0x0003e2000c101524 */
[C---:B------:R-:W-:Y:S02]  /*9220*/  ISETP.GT.AND P5, PT, R3.reuse, 0x80, P2 ;  /* 0x000000800300780c */ /* 0x040fe400017a4270 */
[----:B------:R-:W-:Y:S01]  /*9230*/  ISETP.GT.AND P2, PT, R3, 0x88, P2 ;  /* 0x000000880300780c */ /* 0x000fe20001744270 */
[----:B------:R1:W-:Y:S04]  /*9240*/  @P3 STG.E.U16 desc[UR36][R4.64+0xc0], R26 ;  /* 0x0000c01a04003986 */ /* 0x0003e8000c101524 */
[----:B------:R1:W-:Y:S04]  /*9250*/  @P0 STG.E.U16 desc[UR36][R4.64+0xc2], R27 ;  /* 0x0000c21b04000986 */ /* 0x0003e8000c101524 */
[----:B------:R1:W-:Y:S04]  /*9260*/  @P4 STG.E.U16 desc[UR36][R12.64+0xd0], R28 ;  /* 0x0000d01c0c004986 */ /* 0x0003e8000c101524 */
[----:B------:R1:W-:Y:S04]  /*9270*/  @P5 STG.E.U16 desc[UR36][R12.64+0xd2], R29 ;  /* 0x0000d21d0c005986 */ /* 0x0003e8000c101524 */
[----:B------:R1:W-:Y:S04]  /*9280*/  @P1 STG.E.U16 desc[UR36][R4.64+0xd0], R30 ;  /* 0x0000d01e04001986 */ /* 0x0003e8000c101524 */
[----:B------:R1:W-:Y:S02]  /*9290*/  @P2 STG.E.U16 desc[UR36][R4.64+0xd2], R31 ;  /* 0x0000d21f04002986 */ /* 0x0003e4000c101524 */
.L_x_249:
[----:B------:R-:W-:Y:S05]  /*92a0*/  BSYNC B0 ;  /* 0x0000000000007941 */ /* 0x000fea0003800000 */
.L_x_29:
[----:B------:R-:W-:Y:S01]  /*92b0*/  ULDC UR4, c[0x0][0xc] ;  /* 0x0000030000047ab9 */ /* 0x000fe20000000800 */
[----:B------:R-:W-:Y:S01]  /*92c0*/  ULDC UR5, c[0x0][0x10] ;  /* 0x0000040000057ab9 */ /* 0x000fe20000000800 */
[----:B------:R-:W2:Y:S01]  /*92d0*/  LDC R3, c[0x0][0x14] ;  /* 0x00000500ff037b82 */ /* 0x000ea20000000800 */
[----:B------:R-:W-:Y:S01]  /*92e0*/  UIMAD.WIDE.U32 UR4, UR4, UR5, URZ ;  /* 0x00000005040472a5 */ /* 0x000fe2000f8e003f */
[----:B------:R-:W-:Y:S02]  /*92f0*/  IMAD.MOV.U32 R139, RZ, RZ, -0x1 ;  /* 0xffffffffff8b7424 */ /* 0x000fe400078e00ff */
[----:B------:R-:W-:-:S03]  /*9300*/  IMAD.MOV.U32 R23, RZ, RZ, -0x1 ;  /* 0xffffffffff177424 */ /* 0x000fc600078e00ff */
[----:B--2---:R-:W-:-:S04]  /*9310*/  IMAD.WIDE.U32 R16, R3, UR4, R16 ;  /* 0x0000000403107c25 */ /* 0x004fc8000f8e0010 */
[----:B------:R-:W-:Y:S01]  /*9320*/  IMAD R3, R3, UR5, RZ ;  /* 0x0000000503037c24 */ /* 0x000fe2000f8e02ff */
[----:B------:R-:W-:Y:S02]  /*9330*/  ULDC.64 UR4, c[0x0][0x650] ;  /* 0x0001940000047ab9 */ /* 0x000fe40000000a00 */
[----:B------:R-:W-:Y:S01]  /*9340*/  ISETP.GE.U32.AND P0, PT, R16, UR4, PT ;  /* 0x0000000410007c0c */ /* 0x000fe2000bf06070 */
[--C-:B------:R-:W-:Y:S01]  /*9350*/  IMAD.IADD R17, R17, 0x1, R3.reuse ;  /* 0x0000000111117824 */ /* 0x100fe200078e0203 */
[----:B------:R-:W-:-:S04]  /*9360*/  PRMT R3, RZ, 0x7610, R3 ;  /* 0x00007610ff037816 */ /* 0x000fc80000000003 */
[----:B------:R-:W-:-:S13]  /*9370*/  ISETP.GE.U32.AND.EX P0, PT, R17, UR5, PT, P0 ;  /* 0x0000000511007c0c */ /* 0x000fda000bf06100 */
[----:B------:R-:W-:Y:S05]  /*9380*/  @P0 BRA `(.L_x_250) ;  /* 0x0000000400640947 */ /* 0x000fea0003800000 */
[----:B01--4-:R-:W0:Y:S01]  /*9390*/  S2R R12, SR_CTAID.X ;  /* 0x00000000000c7919 */ /* 0x013e220000002500 */
[----:B---3--:R-:W1:Y:S01]  /*93a0*/  LDC.64 R10, c[0x0][0x628] ;  /* 0x00018a00ff0a7b82 */ /* 0x008e620000000a00 */
[----:B------:R-:W-:Y:S01]  /*93b0*/  ULDC UR4, c[0x0][0x150] ;  /* 0x0000540000047ab9 */ /* 0x000fe20000000800 */
[----:B------:R-:W-:Y:S01]  /*93c0*/  IMAD.MOV.U32 R8, RZ, RZ, R16 ;  /* 0x000000ffff087224 */ /* 0x000fe200078e0010 */
[----:B------:R-:W2:Y:S01]  /*93d0*/  S2R R24, SR_CTAID.Y ;  /* 0x0000000000187919 */ /* 0x000ea20000002600 */
[----:B------:R-:W-:-:S04]  /*93e0*/  IMAD.MOV.U32 R9, RZ, RZ, R17 ;  /* 0x000000ffff097224 */ /* 0x000fc800078e0011 */
[----:B------:R-:W3:Y:S08]  /*93f0*/  LDC R21, c[0x0][0x144] ;  /* 0x00005100ff157b82 */ /* 0x000ef00000000800 */
[----:B------:R-:W4:Y:S08]  /*9400*/  LDC R0, c[0x0][0x630] ;  /* 0x00018c00ff007b82 */ /* 0x000f300000000800 */
[----:B------:R-:W2:Y:S01]  /*9410*/  LDC.64 R14, c[0x0][0x620] ;  /* 0x00018800ff0e7b82 */ /* 0x000ea20000000a00 */
[----:B-1----:R-:W-:-:S04]  /*9420*/  ISETP.NE.U32.AND P0, PT, R10, RZ, PT ;  /* 0x000000ff0a00720c */ /* 0x002fc80003f05070 */
[----:B------:R-:W-:Y:S02]  /*9430*/  ISETP.NE.AND.EX P0, PT, R11, RZ, PT, P0 ;  /* 0x000000ff0b00720c */ /* 0x000fe40003f05300 */
[----:B0-----:R-:W-:-:S05]  /*9440*/  I2FP.F32.U32 R3, R12 ;  /* 0x0000000c00037245 */ /* 0x001fca0000201000 */
[----:B------:R-:W-:-:S04]  /*9450*/  FMUL R3, R3, UR4 ;  /* 0x0000000403037c20 */ /* 0x000fc80008400000 */
[----:B------:R0:W1:Y:S02]  /*9460*/  F2I.U32.TRUNC.NTZ R20, R3 ;  /* 0x0000000300147305 */ /* 0x000064000020f000 */
[----:B---34-:R-:W-:Y:S05]  /*9470*/  @!P0 BRA `(.L_x_251) ;  /* 0x0000000000288947 */ /* 0x018fea0003800000 */
[----:B0-----:R-:W0:Y:S02]  /*9480*/  LDC R3, c[0x0][0x634] ;  /* 0x00018d00ff037b82 */ /* 0x001e240000000800 */
        /* <DEDUP_REMOVED lines=9> */
.L_x_251:
[----:B------:R-:W3:Y:S01]  /*9520*/  LDC.64 R28, c[0x0][0x640] ;  /* 0x00019000ff1c7b82 */ /* 0x000ee20000000a00 */
[-CC-:B------:R-:W-:Y:S01]  /*9530*/  SHF.R.U64 R23, R8, R0.reuse, R9.reuse ;  /* 0x0000000008177219 */ /* 0x180fe20000001209 */
[----:B-1----:R-:W-:Y:S01]  /*9540*/  IMAD.MOV R20, RZ, RZ, -R20 ;  /* 0x000000ffff147224 */ /* 0x002fe200078e0a14 */
[----:B------:R-:W-:Y:S01]  /*9550*/  SHF.R.U32.HI R0, RZ, R0, R9 ;  /* 0x00000000ff007219 */ /* 0x000fe20000011609 */
[----:B------:R-:W-:Y:S01]  /*9560*/  ULDC UR4, c[0x0][0x154] ;  /* 0x0000550000047ab9 */ /* 0x000fe20000000800 */
[----:B0-----:R-:W-:Y:S01]  /*9570*/  IADD3 R3, P0, RZ, -R23, RZ ;  /* 0x80000017ff037210 */ /* 0x001fe20007f1e0ff */
[----:B------:R-:W-:Y:S02]  /*9580*/  IMAD R21, R21, R20, R12 ;  /* 0x0000001415157224 */ /* 0x000fe400078e020c */
[----:B------:R-:W0:Y:S01]  /*9590*/  LDC R6, c[0x0][0x618] ;  /* 0x00018600ff067b82 */ /* 0x000e220000000800 */
[----:B------:R-:W-:Y:S02]  /*95a0*/  IMAD.MOV.U32 R7, RZ, RZ, 0x1 ;  /* 0x00000001ff077424 */ /* 0x000fe400078e00ff */
[----:B------:R-:W-:-:S04]  /*95b0*/  IMAD.X R5, RZ, RZ, ~R0, P0 ;  /* 0x000000ffff057224 */ /* 0x000fc800000e0e00 */
[-C--:B--2---:R-:W-:Y:S01]  /*95c0*/  IMAD R0, R5, R14.reuse, RZ ;  /* 0x0000000e05007224 */ /* 0x084fe200078e02ff */
[----:B------:R-:W1:Y:S01]  /*95d0*/  LDC R8, c[0x0][0x608] ;  /* 0x00018200ff087b82 */ /* 0x000e620000000800 */
[----:B------:R-:W-:-:S04]  /*95e0*/  IMAD.WIDE.U32 R4, R3, R14, R16 ;  /* 0x0000000e03047225 */ /* 0x000fc800078e0010 */
[----:B------:R-:W-:Y:S01]  /*95f0*/  IMAD R3, R3, R15, R0 ;  /* 0x0000000f03037224 */ /* 0x000fe200078e0200 */
[----:B------:R-:W-:Y:S02]  /*9600*/  I2FP.F32.U32 R0, R24 ;  /* 0x0000001800007245 */ /* 0x000fe40000201000 */
[----:B------:R-:W2:Y:S01]  /*9610*/  LDC R26, c[0x0][0x658] ;  /* 0x00019600ff1a7b82 */ /* 0x000ea20000000800 */
[----:B------:R-:W-:Y:S01]  /*9620*/  IMAD.IADD R3, R5, 0x1, R3 ;  /* 0x0000000105037824 */ /* 0x000fe200078e0203 */
[----:B---3--:R-:W-:Y:S01]  /*9630*/  ISETP.NE.U32.AND P0, PT, R28, RZ, PT ;  /* 0x000000ff1c00720c */ /* 0x008fe20003f05070 */
[----:B------:R-:W-:Y:S01]  /*9640*/  FMUL R0, R0, UR4 ;  /* 0x0000000400007c20 */ /* 0x000fe20008400000 */
[----:B------:R-:W-:Y:S02]  /*9650*/  IMAD.MOV.U32 R5, RZ, RZ, -0x1 ;  /* 0xffffffffff057424 */ /* 0x000fe400078e00ff */
[----:B------:R-:W-:Y:S01]  /*9660*/  ISETP.NE.AND.EX P0, PT, R29, RZ, PT, P0 ;  /* 0x000000ff1d00720c */ /* 0x000fe20003f05300 */
[----:B------:R3:W4:Y:S01]  /*9670*/  F2I.U32.TRUNC.NTZ R13, R0 ;  /* 0x00000000000d7305 */ /* 0x000722000020f000 */
[----:B------:R-:W3:Y:S01]  /*9680*/  LDC R15, c[0x0][0x148] ;  /* 0x00005200ff0f7b82 */ /* 0x000ee20000000800 */
[----:B0-----:R-:W-:-:S02]  /*9690*/  SHF.R.U64 R12, R4, R6, R3 ;  /* 0x00000006040c7219 */ /* 0x001fc40000001203 */
[----:B------:R-:W-:-:S05]  /*96a0*/  SHF.R.U32.HI R3, RZ, R6, R3 ;  /* 0x00000006ff037219 */ /* 0x000fca0000011603 */
[----:B------:R-:W0:Y:S01]  /*96b0*/  LDC R20, c[0x0][0x600] ;  /* 0x00018000ff147b82 */ /* 0x000e220000000800 */
[-CC-:B-1----:R-:W-:Y:S02]  /*96c0*/  SHF.R.U64 R10, R12, R8.reuse, R3.reuse ;  /* 0x000000080c0a7219 */ /* 0x182fe40000001203 */
[----:B------:R-:W-:-:S05]  /*96d0*/  SHF.R.U32.HI R3, RZ, R8, R3 ;  /* 0x00000008ff037219 */ /* 0x000fca0000011603 */
[----:B------:R-:W1:Y:S01]  /*96e0*/  LDC R27, c[0x0][0x648] ;  /* 0x00019200ff1b7b82 */ /* 0x000e620000000800 */
[-C--:B--2---:R-:W-:Y:S02]  /*96f0*/  SHF.L.U32 R4, R5, R26.reuse, RZ ;  /* 0x0000001a05047219 */ /* 0x084fe400000006ff */
[-CC-:B------:R-:W-:Y:S02]  /*9700*/  SHF.R.U64 R14, R10, R26.reuse, R3.reuse ;  /* 0x0000001a0a0e7219 */ /* 0x180fe40000001203 */
[----:B------:R-:W-:Y:S02]  /*9710*/  SHF.R.U32.HI R5, RZ, R26, R3 ;  /* 0x0000001aff057219 */ /* 0x000fe40000011603 */
[----:B------:R-:W-:Y:S01]  /*9720*/  LOP3.LUT R25, RZ, R4, RZ, 0x33, !PT ;  /* 0x00000004ff197212 */ /* 0x000fe200078e33ff */
[----:B------:R-:W2:Y:S01]  /*9730*/  LDC R30, c[0x0][0x638] ;  /* 0x00018e00ff1e7b82 */ /* 0x000ea20000000800 */
[----:B------:R-:W-:Y:S01]  /*9740*/  SHF.L.U32 R26, R7, R26, RZ ;  /* 0x0000001a071a7219 */ /* 0x000fe200000006ff */
[----:B------:R-:W-:-:S06]  /*9750*/  IMAD.MOV.U32 R4, RZ, RZ, R14 ;  /* 0x000000ffff047224 */ /* 0x000fcc00078e000e */
[----:B------:R-:W0:Y:S01]  /*9760*/  LDC R31, c[0x0][0x610] ;  /* 0x00018400ff1f7b82 */ /* 0x000e220000000800 */
[----:B----4-:R-:W-:Y:S05]  /*9770*/  @!P0 BRA `(.L_x_252) ;  /* 0x0000000000288947 */ /* 0x010fea0003800000 */
[----:B------:R-:W4:Y:S02]  /*9780*/  LDC R3, c[0x0][0x64c] ;  /* 0x00019300ff037b82 */ /* 0x000f240000000800 */
[----:B----4-:R-:W-:-:S05]  /*9790*/  IADD3 R3, P0, R14, R3, RZ ;  /* 0x000000030e037210 */ /* 0x010fca0007f1e0ff */
        /* <DEDUP_REMOVED lines=8> */
.L_x_252:
[----:B------:R-:W-:Y:S01]  /*9820*/  ISETP.NE.AND P0, PT, R2, 0x1, PT ;  /* 0x000000010200780c */ /* 0x000fe20003f05270 */
[----:B0-----:R-:W-:Y:S01]  /*9830*/  VIADD R7, R20, 0xffffffff ;  /* 0xffffffff14077836 */ /* 0x001fe20000000000 */
[----:B-1-3--:R-:W-:Y:S01]  /*9840*/  SHF.R.U64 R0, R4, R27, R5 ;  /* 0x0000001b04007219 */ /* 0x00afe20000001205 */
[----:B------:R-:W-:Y:S01]  /*9850*/  IMAD.MOV R13, RZ, RZ, -R13 ;  /* 0x000000ffff0d7224 */ /* 0x000fe200078e0a0d */
[----:B------:R-:W-:Y:S01]  /*9860*/  LOP3.LUT R5, R10, R25, RZ, 0xc0, !PT ;  /* 0x000000190a057212 */ /* 0x000fe200078ec0ff */
[----:B------:R-:W-:Y:S01]  /*9870*/  IMAD.MOV.U32 R4, RZ, RZ, 0x1 ;  /* 0x00000001ff047424 */ /* 0x000fe200078e00ff */
[----:B------:R-:W-:Y:S01]  /*9880*/  LOP3.LUT R12, R12, R7, RZ, 0xc0, !PT ;  /* 0x000000070c0c7212 */ /* 0x000fe200078ec0ff */
[----:B------:R-:W-:Y:S02]  /*9890*/  IMAD.MOV R3, RZ, RZ, -R0 ;  /* 0x000000ffff037224 */ /* 0x000fe400078e0a00 */
[----:B------:R-:W-:Y:S02]  /*98a0*/  IMAD R0, R26, R0, R5 ;  /* 0x000000001a007224 */ /* 0x000fe400078e0205 */
[----:B--2---:R-:W-:-:S02]  /*98b0*/  IMAD R3, R3, R30, R14 ;  /* 0x0000001e03037224 */ /* 0x004fc400078e020e */
[----:B------:R-:W-:Y:S02]  /*98c0*/  @P0 IMAD R21, R15, R13, R24 ;  /* 0x0000000d0f150224 */ /* 0x000fe400078e0218 */
[----:B------:R-:W-:Y:S01]  /*98d0*/  IMAD R5, R3, R20, R12 ;  /* 0x0000001403057224 */ /* 0x000fe200078e020c */
[----:B------:R-:W-:Y:S01]  /*98e0*/  PRMT R3, R4, 0x7610, R3 ;  /* 0x0000761004037816 */ /* 0x000fe20000000003 */
[----:B------:R-:W-:-:S05]  /*98f0*/  IMAD R0, R0, R31, R21 ;  /* 0x0000001f00007224 */ /* 0x000fca00078e0215 */
[----:B------:R-:W-:Y:S02]  /*9900*/  SEL R139, R5, R0, !P0 ;  /* 0x00000000058b7207 */ /* 0x000fe40004000000 */
[----:B------:R-:W-:-:S07]  /*9910*/  SEL R0, R0, R5, !P0 ;  /* 0x0000000500007207 */ /* 0x000fce0004000000 */
.L_x_250:
[----:B------:R-:W-:Y:S01]  /*9920*/  LOP3.LUT P0, RZ, R3, 0xff, RZ, 0xc0, !PT ;  /* 0x000000ff03ff7812 */ /* 0x000fe2000780c0ff */
[----:B------:R-:W-:-:S12]  /*9930*/  IMAD.MOV.U32 R138, RZ, RZ, R0 ;  /* 0x000000ffff8a7224 */ /* 0x000fd800078e0000 */
[----:B------:R-:W-:Y:S05]  /*9940*/  @P0 BRA `(.L_x_253) ;  /* 0xffffff7400fc0947 */ /* 0x000fea000383ffff */
[----:B------:R-:W-:Y:S05]  /*9950*/  EXIT ;  /* 0x000000000000794d */ /* 0x000fea0003800000 */
.L_x_4:
[----:B0-----:R-:W-:Y:S01]  /*9960*/  ULDC.64 UR4, c[0x0][0x650] ;  /* 0x0001940000047ab9 */ /* 0x001fe20000000a00 */
        /* <DEDUP_REMOVED lines=25> */
.L_x_255:
[--C-:B------:R-:W-:Y:S01]  /*9b00*/  SHF.R.U64 R12, R10, R14, R11.reuse ;  /* 0x0000000e0a0c7219 */ /* 0x100fe2000000120b */
[----:B------:R-:W0:Y:S01]  /*9b10*/  LDC R22, c[0x0][0x618] ;  /* 0x00018600ff167b82 */ /* 0x000e220000000800 */
[----:B------:R-:W-:Y:S01]  /*9b20*/  I2FP.F32.U32 R6, R4 ;  /* 0x0000000400067245 */ /* 0x000fe20000201000 */
[----:B------:R-:W-:Y:S01]  /*9b30*/  ULDC UR4, c[0x0][0x150] ;  /* 0x0000540000047ab9 */ /* 0x000fe20000000800 */
[----:B------:R-:W-:Y:S02]  /*9b40*/  SHF.R.U32.HI R5, RZ, R14, R11 ;  /* 0x0000000eff057219 */ /* 0x000fe4000001160b */
[----:B------:R-:W-:Y:S01]  /*9b50*/  IADD3 R9, P0, RZ, -R12, RZ ;  /* 0x8000000cff097210 */ /* 0x000fe20007f1e0ff */
[----:B------:R-:W-:Y:S01]  /*9b60*/  FMUL R11, R6, UR4 ;  /* 0x00000004060b7c20 */ /* 0x000fe20008400000 */
[----:B------:R-:W-:Y:S01]  /*9b70*/  ULDC UR4, c[0x0][0x154] ;  /* 0x0000550000047ab9 */ /* 0x000fe20000000800 */
[----:B------:R-:W1:Y:S02]  /*9b80*/  LDC.64 R24, c[0x0][0x640] ;  /* 0x00019000ff187b82 */ /* 0x000e640000000a00 */
[----:B------:R-:W-:-:S02]  /*9b90*/  IMAD.X R5, RZ, RZ, ~R5, P0 ;  /* 0x000000ffff057224 */ /* 0x000fc400000e0e05 */
[----:B------:R-:W2:Y:S01]  /*9ba0*/  F2I.U32.TRUNC.NTZ R11, R11 ;  /* 0x0000000b000b7305 */ /* 0x000ea2000020f000 */
[----:B------:R-:W-:-:S03]  /*9bb0*/  IMAD.WIDE.U32 R6, R9, R20, R16 ;  /* 0x0000001409067225 */ /* 0x000fc600078e0010 */
[----:B------:R-:W3:Y:S01]  /*9bc0*/  LDC R13, c[0x0][0x144] ;  /* 0x00005100ff0d7b82 */ /* 0x000ee20000000800 */
[----:B------:R-:W-:-:S04]  /*9bd0*/  IMAD R8, R5, R20, RZ ;  /* 0x0000001405087224 */ /* 0x000fc800078e02ff */
[----:B------:R-:W-:Y:S02]  /*9be0*/  IMAD R5, R9, R21, R8 ;  /* 0x0000001509057224 */ /* 0x000fe400078e0208 */
[----:B------:R-:W-:Y:S01]  /*9bf0*/  IMAD.MOV.U32 R8, RZ, RZ, -0x1 ;  /* 0xffffffffff087424 */ /* 0x000fe200078e00ff */
[----:B------:R-:W4:Y:S01]  /*9c00*/  LDC R14, c[0x0][0x608] ;  /* 0x00018200ff0e7b82 */ /* 0x000f220000000800 */
[----:B------:R-:W-:Y:S01]  /*9c10*/  IMAD.IADD R5, R7, 0x1, R5 ;  /* 0x0000000107057824 */ /* 0x000fe200078e0205 */
[----:B------:R-:W-:-:S04]  /*9c20*/  I2FP.F32.U32 R7, R3 ;  /* 0x0000000300077245 */ /* 0x000fc80000201000 */
[-C--:B0-----:R-:W-:Y:S01]  /*9c30*/  SHF.R.U64 R10, R6, R22.reuse, R5 ;  /* 0x00000016060a7219 */ /* 0x081fe20000001205 */
[----:B--2---:R-:W-:Y:S01]  /*9c40*/  IMAD.MOV R6, RZ, RZ, -R11 ;  /* 0x000000ffff067224 */ /* 0x004fe200078e0a0b */
[----:B------:R-:W0:Y:S01]  /*9c50*/  LDC R9, c[0x0][0x658] ;  /* 0x00019600ff097b82 */ /* 0x000e220000000800 */
[----:B-1----:R-:W-:Y:S01]  /*9c60*/  ISETP.NE.U32.AND P0, PT, R24, RZ, PT ;  /* 0x000000ff1800720c */ /* 0x002fe20003f05070 */
[----:B------:R-:W-:Y:S01]  /*9c70*/  FMUL R7, R7, UR4 ;  /* 0x0000000407077c20 */ /* 0x000fe20008400000 */
[----:B------:R-:W-:Y:S02]  /*9c80*/  SHF.R.U32.HI R5, RZ, R22, R5 ;  /* 0x00000016ff057219 */ /* 0x000fe40000011605 */
[----:B------:R-:W-:-:S03]  /*9c90*/  ISETP.NE.AND.EX P0, PT, R25, RZ, PT, P0 ;  /* 0x000000ff1900720c */ /* 0x000fc60003f05300 */
[----:B------:R-:W1:Y:S01]  /*9ca0*/  LDC R20, c[0x0][0x148] ;  /* 0x00005200ff147b82 */ /* 0x000e620000000800 */
[----:B---3--:R-:W-:Y:S02]  /*9cb0*/  IMAD R23, R13, R6, R4 ;  /* 0x000000060d177224 */ /* 0x008fe400078e0204 */
[----:B------:R-:W-:-:S05]  /*9cc0*/  IMAD.MOV.U32 R6, RZ, RZ, 0x1 ;  /* 0x00000001ff067424 */ /* 0x000fca00078e00ff */
[----:B------:R-:W2:Y:S01]  /*9cd0*/  LDC R21, c[0x0][0x600] ;  /* 0x00018000ff157b82 */ /* 0x000ea20000000800 */
[-CC-:B----4-:R-:W-:Y:S02]  /*9ce0*/  SHF.R.U64 R13, R10, R14.reuse, R5.reuse ;  /* 0x0000000e0a0d7219 */ /* 0x190fe40000001205 */
[----:B------:R-:W-:Y:S02]  /*9cf0*/  SHF.R.U32.HI R4, RZ, R14, R5 ;  /* 0x0000000eff047219 */ /* 0x000fe40000011605 */
[----:B------:R3:W4:Y:S03]  /*9d00*/  F2I.U32.TRUNC.NTZ R14, R7 ;  /* 0x00000007000e7305 */ /* 0x000726000020f000 */
[----:B------:R-:W1:Y:S01]  /*9d10*/  LDC R26, c[0x0][0x648] ;  /* 0x00019200ff1a7b82 */ /* 0x000e620000000800 */
[-C--:B0-----:R-:W-:Y:S02]  /*9d20*/  SHF.R.U64 R15, R13, R9.reuse, R4 ;  /* 0x000000090d0f7219 */ /* 0x081fe40000001204 */
[----:B------:R-:W-:-:S02]  /*9d30*/  SHF.L.U32 R8, R8, R9, RZ ;  /* 0x0000000908087219 */ /* 0x000fc400000006ff */
[-C--:B------:R-:W-:Y:S01]  /*9d40*/  SHF.R.U32.HI R5, RZ, R9.reuse, R4 ;  /* 0x00000009ff057219 */ /* 0x080fe20000011604 */
[----:B------:R-:W-:Y:S01]  /*9d50*/  IMAD.MOV.U32 R4, RZ, RZ, R15 ;  /* 0x000000ffff047224 */ /* 0x000fe200078e000f */
[----:B------:R-:W-:Y:S01]  /*9d60*/  SHF.L.U32 R22, R6, R9, RZ ;  /* 0x0000000906167219 */ /* 0x000fe200000006ff */
[----:B------:R-:W0:Y:S01]  /*9d70*/  LDC R27, c[0x0][0x638] ;  /* 0x00018e00ff1b7b82 */ /* 0x000e220000000800 */
[----:B------:R-:W-:-:S07]  /*9d80*/  LOP3.LUT R28, RZ, R8, RZ, 0x33, !PT ;  /* 0x00000008ff1c7212 */ /* 0x000fce00078e33ff */
        /* <DEDUP_REMOVED lines=12> */
.L_x_256:
[----:B------:R-:W-:Y:S01]  /*9e50*/  ISETP.NE.AND P0, PT, R2, 0x1, PT ;  /* 0x000000010200780c */ /* 0x000fe20003f05270 */
[----:B--2---:R-:W-:Y:S01]  /*9e60*/  VIADD R7, R21, 0xffffffff ;  /* 0xffffffff15077836 */ /* 0x004fe20000000000 */
[----:B-1----:R-:W-:Y:S01]  /*9e70*/  SHF.R.U64 R5, R4, R26, R5 ;  /* 0x0000001a04057219 */ /* 0x002fe20000001205 */
[----:B------:R-:W-:Y:S01]  /*9e80*/  IMAD.MOV R14, RZ, RZ, -R14 ;  /* 0x000000ffff0e7224 */ /* 0x000fe200078e0a0e */
[----:B------:R-:W-:Y:S01]  /*9e90*/  LOP3.LUT R4, R13, R28, RZ, 0xc0, !PT ;  /* 0x0000001c0d047212 */ /* 0x000fe200078ec0ff */
[----:B------:R-:W-:Y:S01]  /*9ea0*/  IMAD.MOV.U32 R8, RZ, RZ, R12 ;  /* 0x000000ffff087224 */ /* 0x000fe200078e000c */
[----:B------:R-:W-:Y:S01]  /*9eb0*/  LOP3.LUT R10, R10, R7, RZ, 0xc0, !PT ;  /* 0x000000070a0a7212 */ /* 0x000fe200078ec0ff */
[----:B------:R-:W-:Y:S02]  /*9ec0*/  IMAD.MOV R6, RZ, RZ, -R5 ;  /* 0x000000ffff067224 */ /* 0x000fe400078e0a05 */
[----:B------:R-:W-:-:S04]  /*9ed0*/  IMAD R4, R22, R5, R4 ;  /* 0x0000000516047224 */ /* 0x000fc800078e0204 */
[----:B------:R-:W-:Y:S02]  /*9ee0*/  @P0 IMAD R23, R20, R14, R3 ;  /* 0x0000000e14170224 */ /* 0x000fe400078e0203 */
[----:B0-----:R-:W-:Y:S02]  /*9ef0*/  IMAD R3, R6, R27, R15 ;  /* 0x0000001b06037224 */ /* 0x001fe400078e020f */
[----:B------:R-:W-:Y:S02]  /*9f00*/  IMAD R7, R4, R29, R23 ;  /* 0x0000001d04077224 */ /* 0x000fe400078e0217 */
[----:B------:R-:W-:Y:S02]  /*9f10*/  IMAD R4, R3, R21, R10 ;  /* 0x0000001503047224 */ /* 0x000fe400078e020a */
[----:B------:R-:W-:-:S03]  /*9f20*/  IMAD.MOV.U32 R6, RZ, RZ, 0x1 ;  /* 0x00000001ff067424 */ /* 0x000fc600078e00ff */
[----:B------:R-:W-:Y:S02]  /*9f30*/  SEL R9, R4, R7, !P0 ;  /* 0x0000000704097207 */ /* 0x000fe40004000000 */
[----:B------:R-:W-:-:S07]  /*9f40*/  SEL R7, R7, R4, !P0 ;  /* 0x0000000407077207 */ /* 0x000fce0004000000 */
.L_x_254:
[----:B------:R-:W-:-:S08]  /*9f50*/  NOP ;  /* 0x0000000000007918 */ /* 0x000fd00000000000 */
[----:B------:R-:W0:-:S00]  /*9f60*/  USETMAXREG.DEALLOC.CTAPOOL 0x28 ;  /* 0x00000028000079c8 */ /* 0x000e0000080e0500 */
[----:B0-----:R-:W-:-:S13]  /*9f70*/  ISETP.NE.AND P0, PT, R0, RZ, PT ;  /* 0x000000ff0000720c */ /* 0x001fda0003f05270 */
[----:B------:R-:W-:Y:S05]  /*9f80*/  @P0 EXIT ;  /* 0x000000000000094d */ /* 0x000fea0003800000 */
[----:B------:R-:W-:Y:S01]  /*9f90*/  LOP3.LUT P0, RZ, R6, 0xff, RZ, 0xc0, !PT ;  /* 0x000000ff06ff7812 */ /* 0x000fe2000780c0ff */
[----:B------:R-:W-:Y:S02]  /*9fa0*/  IMAD.MOV.U32 R0, RZ, RZ, 0x1 ;  /* 0x00000001ff007424 */ /* 0x000fe400078e00ff */
[----:B------:R-:W-:-:S10]  /*9fb0*/  IMAD.MOV.U32 R12, RZ, RZ, RZ ;  /* 0x000000ffff0c7224 */ /* 0x000fd400078e00ff */
[----:B------:R-:W-:Y:S05]  /*9fc0*/  @!P0 BRA `(.L_x_257) ;  /* 0x0000000c00388947 */ /* 0x000fea0003800000 */
[----:B------:R-:W0:Y:S01]  /*9fd0*/  LDC R0, c[0x0][0x28c] ;  /* 0x0000a300ff007b82 */ /* 0x000e220000000800 */
[----:B------:R-:W-:Y:S01]  /*9fe0*/  ULDC UR5, c[0x0][0x600] ;  /* 0x0001800000057ab9 */ /* 0x000fe20000000800 */
[----:B------:R-:W-:Y:S01]  /*9ff0*/  ULDC UR4, c[0x0][0xc] ;  /* 0x0000030000047ab9 */ /* 0x000fe20000000800 */
[----:B------:R-:W-:Y:S01]  /*a000*/  UIADD3 UR16, UR5, -0x1, URZ ;  /* 0xffffffff05107890 */ /* 0x000fe2000fffe03f */
[C---:B------:R-:W-:Y:S01]  /*a010*/  LOP3.LUT P2, RZ, R18.reuse, 0x7f, RZ, 0xc0, !PT ;  /* 0x0000007f12ff7812 */ /* 0x040fe2000784c0ff */
[----:B------:R-:W-:Y:S01]  /*a020*/  ULDC UR6, c[0x0][0x658] ;  /* 0x0001960000067ab9 */ /* 0x000fe20000000800 */
[----:B------:R-:W-:Y:S01]  /*a030*/  ULDC UR5, c[0x0][0x10] ;  /* 0x0000040000057ab9 */ /* 0x000fe20000000800 */
[----:B------:R-:W-:Y:S01]  /*a040*/  UMOV UR7, 0xffffffff ;  /* 0xffffffff00077882 */ /* 0x000fe20000000000 */
[----:B------:R-:W-:Y:S01]  /*a050*/  UMOV UR8, 0x1 ;  /* 0x0000000100087882 */ /* 0x000fe20000000000 */
[----:B------:R-:W-:Y:S01]  /*a060*/  UIMAD.WIDE.U32 UR4, UR4, UR5, URZ ;  /* 0x00000005040472a5 */ /* 0x000fe2000f8e003f */
[----:B------:R-:W-:Y:S01]  /*a070*/  LOP3.LUT P0, RZ, R18, 0x1f, RZ, 0xc0, !PT ;  /* 0x0000001f12ff7812 */ /* 0x000fe2000780c0ff */
[----:B------:R-:W-:Y:S01]  /*a080*/  USHF.L.U32 UR7, UR7, UR6, URZ ;  /* 0x0000000607077299 */ /* 0x000fe2000800063f */
[----:B------:R-:W-:Y:S01]  /*a090*/  BSSY B0, `(.L_x_257) ;  /* 0x00000c1000007945 */ /* 0x000fe20003800000 */
[----:B------:R-:W-:Y:S01]  /*a0a0*/  USHF.L.U32 UR18, UR8, UR6, URZ ;  /* 0x0000000608127299 */ /* 0x000fe2000800063f */
[----:B------:R-:W-:Y:S01]  /*a0b0*/  IMAD.MOV.U32 R13, RZ, RZ, 0x1 ;  /* 0x00000001ff0d7424 */ /* 0x000fe200078e00ff */
[----:B------:R-:W-:Y:S01]  /*a0c0*/  LOP3.LUT R11, R19, 0x2, RZ, 0xfc, !PT ;  /* 0x00000002130b7812 */ /* 0x000fe200078efcff */
[----:B------:R-:W-:Y:S01]  /*a0d0*/  ULDC UR6, c[0x0][0x14] ;  /* 0x0000050000067ab9 */ /* 0x000fe20000000800 */
[----:B------:R-:W-:Y:S01]  /*a0e0*/  PLOP3.LUT P0, PT, P0, P2, PT, 0x8a, 0x0 ;  /* 0x000000000000781c */ /* 0x000fe20000705172 */
[----:B------:R-:W-:Y:S01]  /*a0f0*/  UIMAD.WIDE.U32 UR20, UR4, UR6, URZ ;  /* 0x00000006041472a5 */ /* 0x000fe2000f8e003f */
[----:B------:R-:W-:Y:S01]  /*a100*/  IMAD.MOV.U32 R12, RZ, RZ, RZ ;  /* 0x000000ffff0c7224 */ /* 0x000fe200078e00ff */
[----:B------:R-:W-:-:S02]  /*a110*/  UIMAD UR13, UR5, UR6, URZ ;  /* 0x00000006050d72a4 */ /* 0x000fc4000f8e023f */
[----:B------:R-:W-:Y:S01]  /*a120*/  ULOP3.LUT UR17, URZ, UR7, URZ, 0x33, !UPT ;  /* 0x000000073f117292 */ /* 0x000fe2000f8e333f */
[----:B0-----:R-:W-:Y:S01]  /*a130*/  VIADD R0, R0, 0xf ;  /* 0x0000000f00007836 */ /* 0x001fe20000000000 */
[----:B------:R-:W-:Y:S01]  /*a140*/  UIADD3 UR13, UR21, UR13, URZ ;  /* 0x0000000d150d7290 */ /* 0x000fe2000fffe03f */
[----:B------:R-:W-:-:S03]  /*a150*/  ULDC.64 UR22, c[0x0][0x198] ;  /* 0x0000660000167ab9 */ /* 0x000fc60000000a00 */
[----:B------:R-:W-:-:S04]  /*a160*/  SHF.R.S32.HI R3, RZ, 0x1f, R0 ;  /* 0x0000001fff037819 */ /* 0x000fc80000011400 */
[----:B------:R-:W-:Y:S01]  /*a170*/  LEA.HI R3, R3, R0, RZ, 0x4 ;  /* 0x0000000003037211 */ /* 0x000fe200078f20ff */
[----:B------:R-:W-:-:S03]  /*a180*/  IMAD.MOV.U32 R0, RZ, RZ, 0x1 ;  /* 0x00000001ff007424 */ /* 0x000fc600078e00ff */
[----:B------:R-:W-:-:S05]  /*a190*/  SHF.R.S32.HI R3, RZ, 0x4, R3 ;  /* 0x00000004ff037819 */ /* 0x000fca0000011403 */
[----:B------:R-:W-:-:S07]  /*a1a0*/  VIADD R10, R3, 0x1 ;  /* 0x00000001030a7836 */ /* 0x000fce0000000000 */
.L_x_269:
[----:B------:R-:W-:-:S03]  /*a1b0*/  UMOV UR4, 0xffffffff ;  /* 0xffffffff00047882 */ /* 0x000fc60000000000 */
[----:B------:R-:W-:Y:S05]  /*a1c0*/  BRA.DIV UR4, `(.L_x_258) ;  /* 0x0000001604c07947 */ /* 0x000fea000b800000 */
[----:B------:R-:W-:-:S13]  /*a1d0*/  ELECT P6, URZ, PT ;  /* 0x00000000003f782f */ /* 0x000fda00038c0000 */
.L_x_295:
[----:B------:R-:W0:Y:S01]  /*a1e0*/  LDC R4, c[0x0][0x28c] ;  /* 0x0000a300ff047b82 */ /* 0x000e220000000800 */
[----:B------:R-:W-:Y:S01]  /*a1f0*/  BSSY B1, `(.L_x_259) ;  /* 0x0000037000017945 */ /* 0x000fe20003800000 */
[----:B0-----:R-:W-:-:S13]  /*a200*/  ISETP.LT.OR P6, PT, R4, 0x1, !P6 ;  /* 0x000000010400780c */ /* 0x001fda00077c1670 */
[----:B------:R-:W-:Y:S05]  /*a210*/  @P6 BRA `(.L_x_260) ;  /* 0x0000000000d06947 */ /* 0x000fea0003800000 */
[----:B------:R-:W-:Y:S02]  /*a220*/  IMAD R15, R9, 0x70, RZ ;  /* 0x00000070090f7824 */ /* 0x000fe400078e02ff */
[----:B------:R-:W-:Y:S02]  /*a230*/  IMAD.SHL.U32 R18, R7, 0x100, RZ ;  /* 0x0000010007127824 */ /* 0x000fe400078e00ff */
[----:B------:R-:W-:Y:S02]  /*a240*/  IMAD.MOV.U32 R20, RZ, RZ, RZ ;  /* 0x000000ffff147224 */ /* 0x000fe400078e00ff */
[----:B------:R-:W-:Y:S02]  /*a250*/  IMAD.MOV.U32 R4, RZ, RZ, R10 ;  /* 0x000000ffff047224 */ /* 0x000fe400078e000a */
[----:B------:R-:W-:Y:S02]  /*a260*/  IMAD.MOV.U32 R5, RZ, RZ, R0 ;  /* 0x000000ffff057224 */ /* 0x000fe400078e0000 */
[----:B------:R-:W-:-:S07]  /*a270*/  IMAD.MOV.U32 R6, RZ, RZ, R12 ;  /* 0x000000ffff067224 */ /* 0x000fce00078e000c */
.L_x_264:
[----:B------:R-:W0:Y:S01]  /*a280*/  S2R R14, SR_CgaCtaId ;  /* 0x00000000000e7919 */ /* 0x000e220000008800 */
[----:B------:R-:W-:Y:S01]  /*a290*/  MOV R7, 0x400 ;  /* 0x0000040000077802 */ /* 0x000fe20000000f00 */
[----:B------:R-:W1:Y:S03]  /*a2a0*/  @!P2 LDC R9, c[0x0][0x500] ;  /* 0x00014000ff09ab82 */ /* 0x000e660000000800 */
[----:B0-----:R-:W-:Y:S02]  /*a2b0*/  LEA R21, R14, R7, 0x18 ;  /* 0x000000070e157211 */ /* 0x001fe400078ec0ff */
[----:B------:R-:W-:-:S03]  /*a2c0*/  SHF.L.U32 R7, R5, 0x1f, RZ ;  /* 0x0000001f05077819 */ /* 0x000fc600000006ff */
[----:B------:R-:W-:-:S04]  /*a2d0*/  IMAD R14, R6, 0x8, R21 ;  /* 0x00000008060e7824 */ /* 0x000fc800078e0215 */
[----:B------:R-:W0:Y:S02]  /*a2e0*/  SYNCS.PHASECHK.TRANS64.TRYWAIT P1, [R14+URZ+0x98], R7 ;  /* 0x000098070e0075a7 */ /* 0x000e24000802017f */
[----:B01----:R-:W-:Y:S05]  /*a2f0*/  @!P1 BRA `(.L_x_261) ;  /* 0x0000001400949947 */ /* 0x003fea0003800000 */
.L_x_296:
[----:B0-----:R-:W-:Y:S01]  /*a300*/  PRMT R7, R11, 0x9910, RZ ;  /* 0x000099100b077816 */ /* 0x001fe200000000ff */
[----:B------:R0:W-:Y:S03]  /*a310*/  @!P2 SYNCS.ARRIVE.TRANS64 RZ, [R14+URZ], R9 ;  /* 0x000000090effa9a7 */ /* 0x0001e6000800003f */
[----:B------:R-:W-:-:S13]  /*a320*/  ISETP.NE.AND P1, PT, R7, 0x2, PT ;  /* 0x000000020700780c */ /* 0x000fda0003f25270 */
[----:B0-----:R-:W-:Y:S05]  /*a330*/  @P1 BRA `(.L_x_262) ;  /* 0x0000000000041947 */ /* 0x001fea0003800000 */
[----:B------:R-:W-:Y:S01]  /*a340*/  BPT.TRAP 0x1 ;  /* 0x000000040000795c */ /* 0x000fe20000300000 */
.L_x_262:
[----:B------:R-:W-:Y:S05]  /*a350*/  @P0 BRA `(.L_x_263) ;  /* 0x0000000000040947 */ /* 0x000fea0003800000 */
[----:B------:R-:W-:Y:S01]  /*a360*/  BPT.TRAP 0x1 ;  /* 0x000000040000795c */ /* 0x000fe20000300000 */
.L_x_263:
[--C-:B------:R-:W-:Y:S01]  /*a370*/  IMAD R7, R6, 0x2000, R21.reuse ;  /* 0x0000200006077824 */ /* 0x100fe200078e0215 */
[----:B------:R-:W-:Y:S01]  /*a380*/  R2UR UR9, R14 ;  /* 0x000000000e0972ca */ /* 0x000fe200000e0000 */
[----:B------:R-:W-:Y:S01]  /*a390*/  IMAD R21, R6, 0xe00, R21 ;  /* 0x00000e0006157824 */ /* 0x000fe200078e0215 */
[----:B------:R-:W-:Y:S01]  /*a3a0*/  UIADD3 UR4, UP0, UR22, 0xf0, URZ ;  /* 0x000000f016047890 */ /* 0x000fe2000ff1e03f */
[----:B------:R-:W-:Y:S01]  /*a3b0*/  VIADD R4, R4, 0xffffffff ;  /* 0xffffffff04047836 */ /* 0x000fe20000000000 */
[----:B------:R-:W-:Y:S01]  /*a3c0*/  R2UR UR5, R7 ;  /* 0x00000000070572ca */ /* 0x000fe200000e0000 */
[----:B------:R-:W-:Y:S01]  /*a3d0*/  UIADD3 UR24, UP1, UR22, 0x1f0, URZ ;  /* 0x000001f016187890 */ /* 0x000fe2000ff3e03f */
[----:B------:R-:W-:Y:S01]  /*a3e0*/  R2UR UR8, R21 ;  /* 0x00000000150872ca */ /* 0x000fe200000e0000 */
[----:B------:R-:W-:Y:S01]  /*a3f0*/  VIADD R6, R6, 0x1 ;  /* 0x0000000106067836 */ /* 0x000fe20000000000 */
[----:B------:R-:W-:Y:S01]  /*a400*/  R2UR UR11, R18 ;  /* 0x00000000120b72ca */ /* 0x000fe200000e0000 */
[----:B------:R-:W-:Y:S01]  /*a410*/  UIADD3.X UR25, URZ, UR23, URZ, UP1, !UPT ;  /* 0x000000173f197290 */ /* 0x000fe20008ffe43f */
[----:B------:R-:W-:Y:S01]  /*a420*/  R2UR UR10, R20 ;  /* 0x00000000140a72ca */ /* 0x000fe200000e0000 */
[----:B------:R-:W-:Y:S01]  /*a430*/  UMOV UR6, 0x0 ;  /* 0x0000000000067882 */ /* 0x000fe20000000000 */
[----:B------:R-:W-:Y:S01]  /*a440*/  R2UR UR12, R8 ;  /* 0x00000000080c72ca */ /* 0x000fe200000e0000 */
[----:B------:R-:W-:Y:S01]  /*a450*/  UMOV UR7, 0x10000000 ;  /* 0x1000000000077882 */ /* 0x000fe20000000000 */
[----:B------:R-:W-:Y:S01]  /*a460*/  R2UR UR19, R15 ;  /* 0x000000000f1372ca */ /* 0x000fe200000e0000 */
[----:B------:R-:W-:Y:S01]  /*a470*/  VIADD R20, R20, 0x10 ;  /* 0x0000001014147836 */ /* 0x000fe20000000000 */
[----:B------:R-:W-:Y:S01]  /*a480*/  ISETP.GT.AND P3, PT, R4, 0x1, PT ;  /* 0x000000010400780c */ /* 0x000fe20003f64270 */
[----:B------:R-:W-:Y:S01]  /*a490*/  UIADD3 UR14, UR5, 0x200, URZ ;  /* 0x00000200050e7890 */ /* 0x000fe2000fffe03f */
[----:B------:R-:W-:Y:S01]  /*a4a0*/  ISETP.NE.AND P1, PT, R6, 0x13, PT ;  /* 0x000000130600780c */ /* 0x000fe20003f25270 */
[----:B------:R-:W-:-:S02]  /*a4b0*/  UIADD3.X UR5, URZ, UR23, URZ, UP0, !UPT ;  /* 0x000000173f057290 */ /* 0x000fc400087fe43f */
[----:B------:R-:W-:Y:S01]  /*a4c0*/  UIADD3 UR15, UR8, 0x26200, URZ ;  /* 0x00026200080f7890 */ /* 0x000fe2000fffe03f */
[----:B------:R-:W-:Y:S02]  /*a4d0*/  SEL R14, RZ, 0x1, P1 ;  /* 0x00000001ff0e7807 */ /* 0x000fe40000800000 */
[----:B------:R-:W-:Y:S01]  /*a4e0*/  UMOV UR8, UR14 ;  /* 0x0000000e00087c82 */ /* 0x000fe20008000000 */
[----:B------:R-:W-:Y:S02]  /*a4f0*/  SEL R6, R6, RZ, P1 ;  /* 0x000000ff06067207 */ /* 0x000fe40000800000 */
[----:B------:R-:W-:Y:S01]  /*a500*/  LOP3.LUT R5, R5, R14, RZ, 0x3c, !PT ;  /* 0x0000000e05057212 */ /* 0x000fe200078e3cff */
[----:B------:R0:W-:Y:S02]  /*a510*/  UTMALDG.3D [UR8], [UR4], desc[UR6] ;  /* 0x00000608040075b4 */ /* 0x0001e40008011000 */
[----:B0-----:R-:W-:Y:S01]  /*a520*/  UMOV UR8, UR15 ;  /* 0x0000000f00087c82 */ /* 0x001fe20008000000 */
[----:B------:R-:W-:-:S02]  /*a530*/  UMOV UR11, UR19 ;  /* 0x00000013000b7c82 */ /* 0x000fc40008000000 */
[----:B------:R0:W-:Y:S02]  /*a540*/  UTMALDG.3D [UR8], [UR24], desc[UR6] ;  /* 0x00000608180075b4 */ /* 0x0001e40008011000 */
[----:B0-----:R-:W-:Y:S05]  /*a550*/  @P3 BRA `(.L_x_264) ;  /* 0xfffffffc00483947 */ /* 0x001fea000383ffff */
.L_x_260:
[----:B------:R-:W-:Y:S05]  /*a560*/  BSYNC B1 ;  /* 0x0000000000017941 */ /* 0x000fea0003800000 */
.L_x_259:
[----:B------:R-:W-:Y:S01]  /*a570*/  LOP3.LUT P4, RZ, R13, 0xff, RZ, 0xc0, !PT ;  /* 0x000000ff0dff7812 */ /* 0x000fe2000788c0ff */
[C---:B------:R-:W-:Y:S01]  /*a580*/  IMAD.IADD R12, R3.reuse, 0x1, R12 ;  /* 0x00000001030c7824 */ /* 0x040fe200078e020c */
[----:B------:R-:W-:Y:S01]  /*a590*/  ULDC.64 UR4, c[0x0][0x650] ;  /* 0x0001940000047ab9 */ /* 0x000fe20000000a00 */
[C---:B------:R-:W-:Y:S01]  /*a5a0*/  ISETP.GE.U32.AND P3, PT, R3.reuse, 0x13, PT ;  /* 0x000000130300780c */ /* 0x040fe20003f66070 */
[----:B------:R-:W-:Y:S01]  /*a5b0*/  BSSY B1, `(.L_x_265) ;  /* 0x000006c000017945 */ /* 0x000fe20003800000 */
[C---:B------:R-:W-:Y:S01]  /*a5c0*/  IMAD.WIDE.U32 R4, R12.reuse, -0x50d79435, RZ ;  /* 0xaf286bcb0c047825 */ /* 0x040fe200078e00ff */
[C---:B------:R-:W-:Y:S02]  /*a5d0*/  ISETP.GT.U32.AND P1, PT, R12.reuse, 0x12, PT ;  /* 0x000000120c00780c */ /* 0x040fe40003f24070 */
[----:B------:R-:W-:Y:S01]  /*a5e0*/  PRMT R13, RZ, 0x7610, R13 ;  /* 0x00007610ff0d7816 */ /* 0x000fe2000000000d */
[----:B------:R-:W-:Y:S01]  /*a5f0*/  IMAD.IADD R4, R12, 0x1, -R5 ;  /* 0x000000010c047824 */ /* 0x000fe200078e0a05 */
[----:B------:R-:W-:Y:S01]  /*a600*/  ISETP.LT.U32.AND P1, PT, R3, 0x13, P1 ;  /* 0x000000130300780c */ /* 0x000fe20000f21070 */
[----:B------:R-:W-:-:S02]  /*a610*/  IMAD.MOV.U32 R9, RZ, RZ, -0x1 ;  /* 0xffffffffff097424 */ /* 0x000fc400078e00ff */
[----:B------:R-:W0:Y:S01]  /*a620*/  @P4 S2R R7, SR_CgaCtaId ;  /* 0x0000000000074919 */ /* 0x000e220000008800 */
[----:B------:R-:W-:Y:S01]  /*a630*/  @P4 MOV R6, 0x400 ;  /* 0x0000040000064802 */ /* 0x000fe20000000f00 */
[----:B------:R-:W-:Y:S01]  /*a640*/  IMAD.MOV.U32 R8, RZ, RZ, -0x1 ;  /* 0xffffffffff087424 */ /* 0x000fe200078e00ff */
[----:B------:R-:W-:-:S04]  /*a650*/  LEA.HI R4, R4, R5, RZ, 0x1f ;  /* 0x0000000504047211 */ /* 0x000fc800078ff8ff */
[--C-:B------:R-:W-:Y:S02]  /*a660*/  SHF.R.U32.HI R5, RZ, 0x4, R4.reuse ;  /* 0x00000004ff057819 */ /* 0x100fe40000011604 */
[----:B------:R-:W-:-:S03]  /*a670*/  PRMT R4, RZ, 0x7610, R4 ;  /* 0x00007610ff047816 */ /* 0x000fc60000000004 */
[----:B------:R-:W-:Y:S01]  /*a680*/  IMAD R12, R5, -0x13, R12 ;  /* 0xffffffed050c7824 */ /* 0x000fe200078e020c */
[----:B0-----:R-:W-:Y:S02]  /*a690*/  @P4 LEA R6, R7, R6, 0x18 ;  /* 0x0000000607064211 */ /* 0x001fe400078ec0ff */
[----:B------:R-:W-:Y:S02]  /*a6a0*/  SEL R7, RZ, 0x1, !P1 ;  /* 0x00000001ff077807 */ /* 0x000fe40004800000 */
[----:B------:R-:W-:Y:S01]  /*a6b0*/  IADD3 R16, P1, R16, UR20, RZ ;  /* 0x0000001410107c10 */ /* 0x000fe2000ff3e0ff */
[----:B------:R0:W-:Y:S01]  /*a6c0*/  @P4 SYNCS.ARRIVE.TRANS64.A1T0 RZ, [R6+URZ+0x148], RZ ;  /* 0x000148ff06ff49a7 */ /* 0x0001e2000810003f */
[----:B------:R-:W-:Y:S01]  /*a6d0*/  LOP3.LUT R0, R0, R7, RZ, 0x3c, !PT ;  /* 0x0000000700007212 */ /* 0x000fe200078e3cff */
[----:B------:R-:W-:Y:S01]  /*a6e0*/  IMAD.MOV.U32 R7, RZ, RZ, -0x1 ;  /* 0xffffffffff077424 */ /* 0x000fe200078e00ff */
[----:B------:R-:W-:Y:S02]  /*a6f0*/  IADD3.X R17, R17, UR13, RZ, P1, !PT ;  /* 0x0000000d11117c10 */ /* 0x000fe40008ffe4ff */
[----:B------:R-:W-:-:S02]  /*a700*/  ISETP.GE.U32.AND P1, PT, R16, UR4, PT ;  /* 0x0000000410007c0c */ /* 0x000fc4000bf26070 */
[----:B------:R-:W-:Y:S02]  /*a710*/  @P3 LOP3.LUT R0, R0, 0x1, R5, 0x78, !PT ;  /* 0x0000000100003812 */ /* 0x000fe400078e7805 */
[----:B------:R-:W-:-:S13]  /*a720*/  ISETP.GE.U32.AND.EX P1, PT, R17, UR5, PT, P1 ;  /* 0x0000000511007c0c */ /* 0x000fda000bf26110 */
[----:B0-----:R-:W-:Y:S05]  /*a730*/  @P1 BRA `(.L_x_266) ;  /* 0x00000004004c1947 */ /* 0x001fea0003800000 */
[----:B------:R-:W-:Y:S01]  /*a740*/  ULDC.64 UR4, c[0x0][0x628] ;  /* 0x00018a0000047ab9 */ /* 0x000fe20000000a00 */
[----:B------:R-:W0:Y:S01]  /*a750*/  S2R R15, SR_CTAID.X ;  /* 0x00000000000f7919 */ /* 0x000e220000002500 */
[----:B------:R-:W-:Y:S01]  /*a760*/  ISETP.NE.U32.AND P1, PT, RZ, UR4, PT ;  /* 0x00000004ff007c0c */ /* 0x000fe2000bf25070 */
[----:B------:R-:W-:Y:S01]  /*a770*/  ULDC UR7, c[0x0][0x630] ;  /* 0x00018c0000077ab9 */ /* 0x000fe20000000800 */
[----:B------:R-:W-:Y:S01]  /*a780*/  IMAD.MOV.U32 R4, RZ, RZ, R16 ;  /* 0x000000ffff047224 */ /* 0x000fe200078e0010 */
[----:B------:R-:W1:Y:S01]  /*a790*/  S2R R14, SR_CTAID.Y ;  /* 0x00000000000e7919 */ /* 0x000e620000002600 */
[----:B------:R-:W-:Y:S01]  /*a7a0*/  ISETP.NE.AND.EX P1, PT, RZ, UR5, PT, P1 ;  /* 0x00000005ff007c0c */ /* 0x000fe2000bf25310 */
[----:B------:R-:W-:-:S12]  /*a7b0*/  IMAD.MOV.U32 R5, RZ, RZ, R17 ;  /* 0x000000ffff057224 */ /* 0x000fd800078e0011 */
[----:B------:R-:W-:Y:S05]  /*a7c0*/  @!P1 BRA `(.L_x_267) ;  /* 0x0000000000289947 */ /* 0x000fea0003800000 */
[----:B------:R-:W-:Y:S02]  /*a7d0*/  ULDC UR6, c[0x0][0x634] ;  /* 0x00018d0000067ab9 */ /* 0x000fe40000000800 */
[----:B------:R-:W-:-:S05]  /*a7e0*/  IADD3 R9, P1, R16, UR6, RZ ;  /* 0x0000000610097c10 */ /* 0x000fca000ff3e0ff */
[----:B------:R-:W-:-:S04]  /*a7f0*/  IMAD.X R21, RZ, RZ, R17, P1 ;  /* 0x000000ffff157224 */ /* 0x000fc800008e0611 */
[----:B------:R-:W-:-:S04]  /*a800*/  IMAD.WIDE.U32 R6, R21, UR4, RZ ;  /* 0x0000000415067c25 */ /* 0x000fc8000f8e00ff */
[----:B------:R-:W-:-:S04]  /*a810*/  IMAD.WIDE.U32 R6, P1, R9, UR5, R6 ;  /* 0x0000000509067c25 */ /* 0x000fc8000f820006 */
[----:B------:R-:W-:-:S04]  /*a820*/  IMAD.WIDE.U32 R8, R9, UR4, RZ ;  /* 0x0000000409087c25 */ /* 0x000fc8000f8e00ff */
[----:B------:R-:W-:Y:S01]  /*a830*/  IMAD.X R5, RZ, RZ, RZ, P1 ;  /* 0x000000ffff057224 */ /* 0x000fe200008e06ff */
[----:B------:R-:W-:Y:S01]  /*a840*/  IADD3 RZ, P1, R9, R6, RZ ;  /* 0x0000000609ff7210 */ /* 0x000fe20007f3e0ff */
[----:B------:R-:W-:-:S04]  /*a850*/  IMAD.MOV.U32 R4, RZ, RZ, R7 ;  /* 0x000000ffff047224 */ /* 0x000fc800078e0007 */
[----:B------:R-:W-:-:S08]  /*a860*/  IMAD.WIDE.U32.X R4, R21, UR5, R4, P1 ;  /* 0x0000000515047c25 */ /* 0x000fd000088e0404 */
.L_x_267:
[--C-:B------:R-:W-:Y:S01]  /*a870*/  SHF.R.U64 R8, R4, UR7, R5.reuse ;  /* 0x0000000704087c19 */ /* 0x100fe20008001205 */
[----:B------:R-:W-:Y:S01]  /*a880*/  ULDC.64 UR4, c[0x0][0x620] ;  /* 0x0001880000047ab9 */ /* 0x000fe20000000a00 */
[----:B------:R-:W-:Y:S01]  /*a890*/  SHF.R.U32.HI R4, RZ, UR7, R5 ;  /* 0x00000007ff047c19 */ /* 0x000fe20008011605 */
[----:B------:R-:W2:Y:S01]  /*a8a0*/  LDC R24, c[0x0][0x144] ;  /* 0x00005100ff187b82 */ /* 0x000ea20000000800 */
[----:B------:R-:W-:Y:S01]  /*a8b0*/  IADD3 R7, P1, RZ, -R8, RZ ;  /* 0x80000008ff077210 */ /* 0x000fe20007f3e0ff */
[----:B------:R-:W-:Y:S01]  /*a8c0*/  ULDC.64 UR8, c[0x0][0x640] ;  /* 0x0001900000087ab9 */ /* 0x000fe20000000a00 */
[----:B0-----:R-:W-:Y:S01]  /*a8d0*/  I2FP.F32.U32 R9, R15 ;  /* 0x0000000f00097245 */ /* 0x001fe20000201000 */
[----:B------:R-:W-:Y:S02]  /*a8e0*/  ULDC UR6, c[0x0][0x608] ;  /* 0x0001820000067ab9 */ /* 0x000fe40000000800 */
[----:B------:R-:W-:Y:S01]  /*a8f0*/  IMAD.X R4, RZ, RZ, ~R4, P1 ;  /* 0x000000ffff047224 */ /* 0x000fe200008e0e04 */
[----:B------:R-:W-:Y:S01]  /*a900*/  ISETP.NE.U32.AND P1, PT, RZ, UR8, PT ;  /* 0x00000008ff007c0c */ /* 0x000fe2000bf25070 */
[----:B------:R-:W0:Y:S02]  /*a910*/  LDC R21, c[0x0][0x148] ;  /* 0x00005200ff157b82 */ /* 0x000e240000000800 */
[----:B------:R-:W-:Y:S01]  /*a920*/  IMAD R6, R4, UR4, RZ ;  /* 0x0000000404067c24 */ /* 0x000fe2000f8e02ff */
[----:B------:R-:W-:Y:S01]  /*a930*/  ISETP.NE.AND.EX P1, PT, RZ, UR9, PT, P1 ;  /* 0x00000009ff007c0c */ /* 0x000fe2000bf25310 */
[----:B------:R-:W-:Y:S01]  /*a940*/  IMAD.WIDE.U32 R4, R7, UR4, R16 ;  /* 0x0000000407047c25 */ /* 0x000fe2000f8e0010 */
[----:B------:R-:W-:-:S03]  /*a950*/  ULDC UR4, c[0x0][0x150] ;  /* 0x0000540000047ab9 */ /* 0x000fc60000000800 */
[----:B------:R-:W-:Y:S02]  /*a960*/  IMAD R7, R7, UR5, R6 ;  /* 0x0000000507077c24 */ /* 0x000fe4000f8e0206 */
[----:B------:R-:W-:Y:S01]  /*a970*/  FMUL R6, R9, UR4 ;  /* 0x0000000409067c20 */ /* 0x000fe20008400000 */
[----:B------:R-:W-:Y:S01]  /*a980*/  ULDC UR4, c[0x0][0x618] ;  /* 0x0001860000047ab9 */ /* 0x000fe20000000800 */
[----:B------:R-:W-:Y:S01]  /*a990*/  ULDC UR5, c[0x0][0x154] ;  /* 0x0000550000057ab9 */ /* 0x000fe20000000800 */
[----:B------:R-:W-:-:S03]  /*a9a0*/  IMAD.IADD R5, R5, 0x1, R7 ;  /* 0x0000000105057824 */ /* 0x000fc600078e0207 */
[----:B------:R-:W3:Y:S02]  /*a9b0*/  F2I.U32.TRUNC.NTZ R6, R6 ;  /* 0x0000000600067305 */ /* 0x000ee4000020f000 */
[----:B------:R-:W-:Y:S02]  /*a9c0*/  SHF.R.U64 R9, R4, UR4, R5 ;  /* 0x0000000404097c19 */ /* 0x000fe40008001205 */
[----:B-1----:R-:W-:-:S05]  /*a9d0*/  I2FP.F32.U32 R4, R14 ;  /* 0x0000000e00047245 */ /* 0x002fca0000201000 */
[----:B------:R-:W-:Y:S01]  /*a9e0*/  FMUL R22, R4, UR5 ;  /* 0x0000000504167c20 */ /* 0x000fe20008400000 */
[----:B------:R-:W-:Y:S01]  /*a9f0*/  SHF.R.U32.HI R4, RZ, UR4, R5 ;  /* 0x00000004ff047c19 */ /* 0x000fe20008011605 */
[----:B------:R-:W-:-:S03]  /*aa00*/  ULDC UR4, c[0x0][0x658] ;  /* 0x0001960000047ab9 */ /* 0x000fc60000000800 */
[--C-:B------:R-:W-:Y:S01]  /*aa10*/  SHF.R.U64 R20, R9, UR6, R4.reuse ;  /* 0x0000000609147c19 */ /* 0x100fe20008001204 */
[----:B------:R-:W1:Y:S01]  /*aa20*/  F2I.U32.TRUNC.NTZ R22, R22 ;  /* 0x0000001600167305 */ /* 0x000e62000020f000 */
[----:B------:R-:W-:Y:S01]  /*aa30*/  SHF.R.U32.HI R5, RZ, UR6, R4 ;  /* 0x00000006ff057c19 */ /* 0x000fe20008011604 */
[----:B---3--:R-:W-:-:S03]  /*aa40*/  IMAD.MOV R6, RZ, RZ, -R6 ;  /* 0x000000ffff067224 */ /* 0x008fc600078e0a06 */
[----:B------:R-:W-:Y:S01]  /*aa50*/  SHF.R.U64 R18, R20, UR4, R5 ;  /* 0x0000000414127c19 */ /* 0x000fe20008001205 */
[----:B--2---:R-:W-:Y:S01]  /*aa60*/  IMAD R15, R24, R6, R15 ;  /* 0x00000006180f7224 */ /* 0x004fe200078e020f */
[----:B------:R-:W-:-:S03]  /*aa70*/  SHF.R.U32.HI R23, RZ, UR4, R5 ;  /* 0x00000004ff177c19 */ /* 0x000fc60008011605 */
[----:B------:R-:W-:Y:S02]  /*aa80*/  IMAD.MOV.U32 R4, RZ, RZ, R18 ;  /* 0x000000ffff047224 */ /* 0x000fe400078e0012 */
[----:B------:R-:W-:Y:S01]  /*aa90*/  IMAD.MOV.U32 R5, RZ, RZ, R23 ;  /* 0x000000ffff057224 */ /* 0x000fe200078e0017 */
[----:B-1----:R-:W-:Y:S06]  /*aaa0*/  @!P1 BRA `(.L_x_268) ;  /* 0x0000000000289947 */ /* 0x002fec0003800000 */
[----:B------:R-:W-:Y:S02]  /*aab0*/  ULDC UR4, c[0x0][0x64c] ;  /* 0x0001930000047ab9 */ /* 0x000fe40000000800 */
[----:B------:R-:W-:-:S05]  /*aac0*/  IADD3 R5, P1, R18, UR4, RZ ;  /* 0x0000000412057c10 */ /* 0x000fca000ff3e0ff */
[----:B------:R-:W-:-:S04]  /*aad0*/  IMAD.X R23, RZ, RZ, R23, P1 ;  /* 0x000000ffff177224 */ /* 0x000fc800008e0617 */
[----:B------:R-:W-:-:S04]  /*aae0*/  IMAD.WIDE.U32 R6, R23, UR8, RZ ;  /* 0x0000000817067c25 */ /* 0x000fc8000f8e00ff */
[----:B------:R-:W-:-:S04]  /*aaf0*/  IMAD.WIDE.U32 R6, P1, R5, UR9, R6 ;  /* 0x0000000905067c25 */ /* 0x000fc8000f820006 */
[----:B------:R-:W-:-:S04]  /*ab00*/  IMAD.WIDE.U32 R4, R5, UR8, RZ ;  /* 0x0000000805047c25 */ /* 0x000fc8000f8e00ff */
[----:B------:R-:W-:Y:S01]  /*ab10*/  IMAD.MOV.U32 R4, RZ, RZ, R7 ;  /* 0x000000ffff047224 */ /* 0x000fe200078e0007 */
[----:B------:R-:W-:Y:S01]  /*ab20*/  IADD3 RZ, P3, R5, R6, RZ ;  /* 0x0000000605ff7210 */ /* 0x000fe20007f7e0ff */
[----:B------:R-:W-:-:S04]  /*ab30*/  IMAD.X R5, RZ, RZ, RZ, P1 ;  /* 0x000000ffff057224 */ /* 0x000fc800008e06ff */
[----:B------:R-:W-:-:S08]  /*ab40*/  IMAD.WIDE.U32.X R4, R23, UR9, R4, P3 ;  /* 0x0000000917047c25 */ /* 0x000fd000098e0404 */
.L_x_268:
[----:B------:R-:W-:Y:S01]  /*ab50*/  ISETP.NE.AND P1, PT, R2, 0x1, PT ;  /* 0x000000010200780c */ /* 0x000fe20003f25270 */
[----:B------:R-:W-:Y:S01]  /*ab60*/  ULDC UR4, c[0x0][0x648] ;  /* 0x0001920000047ab9 */ /* 0x000fe20000000800 */
[----:B------:R-:W-:Y:S01]  /*ab70*/  LOP3.LUT R20, R20, UR17, RZ, 0xc0, !PT ;  /* 0x0000001114147c12 */ /* 0x000fe2000f8ec0ff */
[----:B------:R-:W-:Y:S01]  /*ab80*/  IMAD.MOV R22, RZ, RZ, -R22 ;  /* 0x000000ffff167224 */ /* 0x000fe200078e0a16 */
[----:B------:R-:W-:Y:S01]  /*ab90*/  SHF.R.U64 R5, R4, UR4, R5 ;  /* 0x0000000404057c19 */ /* 0x000fe20008001205 */
[----:B------:R-:W-:Y:S01]  /*aba0*/  ULDC UR4, c[0x0][0x638] ;  /* 0x00018e0000047ab9 */ /* 0x000fe20000000800 */
[----:B------:R-:W-:Y:S01]  /*abb0*/  LOP3.LUT R9, R9, UR16, RZ, 0xc0, !PT ;  /* 0x0000001009097c12 */ /* 0x000fe2000f8ec0ff */
[----:B------:R-:W-:Y:S01]  /*abc0*/  ULDC UR5, c[0x0][0x610] ;  /* 0x0001840000057ab9 */ /* 0x000fe20000000800 */
[----:B------:R-:W-:Y:S02]  /*abd0*/  IMAD.MOV.U32 R4, RZ, RZ, 0x1 ;  /* 0x00000001ff047424 */ /* 0x000fe400078e00ff */
[----:B------:R-:W-:-:S02]  /*abe0*/  IMAD.MOV R7, RZ, RZ, -R5 ;  /* 0x000000ffff077224 */ /* 0x000fc400078e0a05 */
[----:B------:R-:W-:Y:S02]  /*abf0*/  IMAD R20, R5, UR18, R20 ;  /* 0x0000001205147c24 */ /* 0x000fe4000f8e0214 */
[----:B0-----:R-:W-:Y:S02]  /*ac00*/  @P1 IMAD R15, R21, R22, R14 ;  /* 0x00000016150f1224 */ /* 0x001fe400078e020e */
[----:B------:R-:W-:Y:S01]  /*ac10*/  IMAD R18, R7, UR4, R18 ;  /* 0x0000000407127c24 */ /* 0x000fe2000f8e0212 */
[----:B------:R-:W-:Y:S01]  /*ac20*/  ULDC UR4, c[0x0][0x600] ;  /* 0x0001800000047ab9 */ /* 0x000fe20000000800 */
[----:B------:R-:W-:Y:S02]  /*ac30*/  IMAD R15, R20, UR5, R15 ;  /* 0x00000005140f7c24 */ /* 0x000fe4000f8e020f */
[----:B------:R-:W-:-:S05]  /*ac40*/  IMAD R18, R18, UR4, R9 ;  /* 0x0000000412127c24 */ /* 0x000fca000f8e0209 */
[----:B------:R-:W-:Y:S02]  /*ac50*/  SEL R9, R18, R15, !P1 ;  /* 0x0000000f12097207 */ /* 0x000fe40004800000 */
[----:B------:R-:W-:-:S07]  /*ac60*/  SEL R7, R15, R18, !P1 ;  /* 0x000000120f077207 */ /* 0x000fce0004800000 */
.L_x_266:
[----:B------:R-:W-:Y:S05]  /*ac70*/  BSYNC B1 ;  /* 0x0000000000017941 */ /* 0x000fea0003800000 */
.L_x_265:
[----:B------:R-:W-:-:S13]  /*ac80*/  LOP3.LUT P1, RZ, R4, 0xff, RZ, 0xc0, !PT ;  /* 0x000000ff04ff7812 */ /* 0x000fda000782c0ff */
[----:B------:R-:W-:Y:S05]  /*ac90*/  @P1 BRA `(.L_x_269) ;  /* 0xfffffff400441947 */ /* 0x000fea000383ffff */
[----:B------:R-:W-:Y:S05]  /*aca0*/  BSYNC B0 ;  /* 0x0000000000007941 */ /* 0x000fea0003800000 */
.L_x_257:
[----:B------:R-:W-:-:S03]  /*acb0*/  UMOV UR4, 0xffffffff ;  /* 0xffffffff00047882 */ /* 0x000fc60000000000 */
[----:B------:R-:W-:Y:S05]  /*acc0*/  BRA.DIV UR4, `(.L_x_270) ;  /* 0x0000000e04347947 */ /* 0x000fea000b800000 */
[----:B------:R-:W-:-:S13]  /*acd0*/  ELECT P6, URZ, PT ;  /* 0x00000000003f782f */ /* 0x000fda00038c0000 */
.L_x_299:
[----:B------:R-:W-:Y:S04]  /*ace0*/  BSSY B0, `(.L_x_271) ;  /* 0x00000b2000007945 */ /* 0x000fe80003800000 */
[----:B------:R-:W-:Y:S05]  /*acf0*/  @!P6 BRA `(.L_x_272) ;  /* 0x0000000800c0e947 */ /* 0x000fea0003800000 */
[----:B------:R-:W-:-:S04]  /*ad00*/  LOP3.LUT R19, R19, 0x2, RZ, 0xfc, !PT ;  /* 0x0000000213137812 */ /* 0x000fc800078efcff */
[----:B------:R-:W-:-:S13]  /*ad10*/  ISETP.NE.AND P0, PT, R19, 0x3, PT ;  /* 0x000000031300780c */ /* 0x000fda0003f05270 */
[----:B------:R-:W-:Y:S05]  /*ad20*/  @!P0 BRA `(.L_x_273) ;  /* 0x0000000000048947 */ /* 0x000fea0003800000 */
[----:B------:R-:W-:Y:S01]  /*ad30*/  BPT.TRAP 0x1 ;  /* 0x000000040000795c */ /* 0x000fe20000300000 */
.L_x_273:
[----:B------:R-:W0:Y:S01]  /*ad40*/  S2R R3, SR_CgaCtaId ;  /* 0x0000000000037919 */ /* 0x000e220000008800 */
[----:B------:R-:W-:-:S04]  /*ad50*/  MOV R2, 0x400 ;  /* 0x0000040000027802 */ /* 0x000fc80000000f00 */
[----:B0-----:R-:W-:Y:S02]  /*ad60*/  LEA R3, R3, R2, 0x18 ;  /* 0x0000000203037211 */ /* 0x001fe400078ec0ff */
[----:B------:R-:W-:-:S03]  /*ad70*/  SHF.L.U32 R2, R0, 0x1f, RZ ;  /* 0x0000001f00027819 */ /* 0x000fc600000006ff */
[----:B------:R-:W-:-:S04]  /*ad80*/  VIADD R3, R3, 0x98 ;  /* 0x0000009803037836 */ /* 0x000fc80000000000 */
[C---:B------:R-:W-:Y:S02]  /*ad90*/  IMAD R7, R12.reuse, 0x8, R3 ;  /* 0x000000080c077824 */ /* 0x040fe400078e0203 */
[----:B------:R-:W-:Y:S02]  /*ada0*/  VIADD R12, R12, 0x1 ;  /* 0x000000010c0c7836 */ /* 0x000fe40000000000 */
[----:B------:R-:W0:Y:S03]  /*adb0*/  SYNCS.PHASECHK.TRANS64.TRYWAIT P0, [R7+URZ], R2 ;  /* 0x00000002070075a7 */ /* 0x000e26000800017f */
[----:B------:R-:W-:-:S04]  /*adc0*/  ISETP.NE.AND P1, PT, R12, 0x13, PT ;  /* 0x000000130c00780c */ /* 0x000fc80003f25270 */
[----:B------:R-:W-:Y:S02]  /*add0*/  SEL R5, RZ, 0x1, P1 ;  /* 0x00000001ff057807 */ /* 0x000fe40000800000 */
[----:B------:R-:W-:Y:S02]  /*ade0*/  SEL R12, R12, RZ, P1 ;  /* 0x000000ff0c0c7207 */ /* 0x000fe40000800000 */
[----:B------:R-:W-:-:S03]  /*adf0*/  LOP3.LUT R5, R0, R5, RZ, 0x3c, !PT ;  /* 0x0000000500057212 */ /* 0x000fc600078e3cff */
[----:B------:R-:W-:Y:S01]  /*ae00*/  IMAD R9, R12, 0x8, R3 ;  /* 0x000000080c097824 */ /* 0x000fe200078e0203 */
[----:B------:R-:W-:Y:S01]  /*ae10*/  SHF.L.U32 R4, R5, 0x1f, RZ ;  /* 0x0000001f05047819 */ /* 0x000fe200000006ff */
[----:B0-----:R-:W-:Y:S06]  /*ae20*/  @!P0 BRA `(.L_x_274) ;  /* 0x0000000800fc8947 */ /* 0x001fec0003800000 */
.L_x_300:
[----:B------:R-:W1:Y:S01]  /*ae30*/  SYNCS.PHASECHK.TRANS64.TRYWAIT P0, [R9+URZ], R4 ;  /* 0x00000004090075a7 */ /* 0x000e62000800017f */
[----:B------:R-:W-:-:S05]  /*ae40*/  VIADD R0, R12, 0x1 ;  /* 0x000000010c007836 */ /* 0x000fca0000000000 */
[----:B------:R-:W-:-:S04]  /*ae50*/  ISETP.NE.AND P1, PT, R0, 0x13, PT ;  /* 0x000000130000780c */ /* 0x000fc80003f25270 */
[----:B0-----:R-:W-:Y:S02]  /*ae60*/  SEL R2, RZ, 0x1, P1 ;  /* 0x00000001ff027807 */ /* 0x001fe40000800000 */
[----:B------:R-:W-:Y:S02]  /*ae70*/  SEL R0, R0, RZ, P1 ;  /* 0x000000ff00007207 */ /* 0x000fe40000800000 */
[----:B------:R-:W-:-:S03]  /*ae80*/  LOP3.LUT R7, R5, R2, RZ, 0x3c, !PT ;  /* 0x0000000205077212 */ /* 0x000fc600078e3cff */
[----:B------:R-:W-:Y:S01]  /*ae90*/  IMAD R6, R0, 0x8, R3 ;  /* 0x0000000800067824 */ /* 0x000fe200078e0203 */
[----:B------:R-:W-:Y:S01]  /*aea0*/  SHF.L.U32 R5, R7, 0x1f, RZ ;  /* 0x0000001f07057819 */ /* 0x000fe200000006ff */
[----:B-1----:R-:W-:Y:S06]  /*aeb0*/  @!P0 BRA `(.L_x_275) ;  /* 0x0000000800ec8947 */ /* 0x002fec0003800000 */
.L_x_301:
[----:B------:R-:W1:Y:S01]  /*aec0*/  SYNCS.PHASECHK.TRANS64.TRYWAIT P0, [R6+URZ], R5 ;  /* 0x00000005060075a7 */ /* 0x000e62000800017f */
[----:B------:R-:W-:-:S05]  /*aed0*/  VIADD R0, R0, 0x1 ;  /* 0x0000000100007836 */ /* 0x000fca0000000000 */
[----:B------:R-:W-:-:S04]  /*aee0*/  ISETP.NE.AND P1, PT, R0, 0x13, PT ;  /* 0x000000130000780c */ /* 0x000fc80003f25270 */
[----:B------:R-:W-:Y:S02]  /*aef0*/  SEL R2, RZ, 0x1, P1 ;  /* 0x00000001ff027807 */ /* 0x000fe40000800000 */
[----:B------:R-:W-:Y:S02]  /*af00*/  SEL R0, R0, RZ, P1 ;  /* 0x000000ff00007207 */ /* 0x000fe40000800000 */
[----:B------:R-:W-:-:S03]  /*af10*/  LOP3.LUT R7, R7, R2, RZ, 0x3c, !PT ;  /* 0x0000000207077212 */ /* 0x000fc600078e3cff */
[----:B0-----:R-:W-:Y:S01]  /*af20*/  IMAD R9, R0, 0x8, R3 ;  /* 0x0000000800097824 */ /* 0x001fe200078e0203 */
[----:B------:R-:W-:Y:S01]  /*af30*/  SHF.L.U32 R4, R7, 0x1f, RZ ;  /* 0x0000001f07047819 */ /* 0x000fe200000006ff */
[----:B-1----:R-:W-:Y:S06]  /*af40*/  @!P0 BRA `(.L_x_276) ;  /* 0x0000000800dc8947 */ /* 0x002fec0003800000 */
.L_x_302:
        /* <DEDUP_REMOVED lines=9> */
.L_x_303:
        /* <DEDUP_REMOVED lines=9> */
.L_x_304:
        /* <DEDUP_REMOVED lines=9> */
.L_x_305:
        /* <DEDUP_REMOVED lines=9> */
.L_x_306:
        /* <DEDUP_REMOVED lines=9> */
.L_x_307:
        /* <DEDUP_REMOVED lines=9> */
.L_x_308:
        /* <DEDUP_REMOVED lines=9> */
.L_x_309:
        /* <DEDUP_REMOVED lines=9> */
.L_x_310:
        /* <DEDUP_REMOVED lines=9> */
.L_x_311:
        /* <DEDUP_REMOVED lines=9> */
.L_x_312:
        /* <DEDUP_REMOVED lines=9> */
.L_x_313:
        /* <DEDUP_REMOVED lines=9> */
.L_x_314:
        /* <DEDUP_REMOVED lines=9> */
.L_x_315:
        /* <DEDUP_REMOVED lines=9> */
.L_x_316:
[----:B------:R-:W1:Y:S01]  /*b730*/  SYNCS.PHASECHK.TRANS64.TRYWAIT P0, [R9+URZ], R4 ;  /* 0x00000004090075a7 */ /* 0x000e62000800017f */
[----:B------:R-:W-:-:S05]  /*b740*/  VIADD R0, R0, 0x1 ;  /* 0x0000000100007836 */ /* 0x000fca0000000000 */
[----:B------:R-:W-:-:S04]  /*b750*/  ISETP.NE.AND P1, PT, R0, 0x13, PT ;  /* 0x000000130000780c */ /* 0x000fc80003f25270 */
[----:B------:R-:W-:Y:S02]  /*b760*/  SEL R2, RZ, 0x1, P1 ;  /* 0x00000001ff027807 */ /* 0x000fe40000800000 */
[----:B------:R-:W-:Y:S02]  /*b770*/  SEL R0, R0, RZ, P1 ;  /* 0x000000ff00007207 */ /* 0x000fe40000800000 */
[----:B------:R-:W-:Y:S01]  /*b780*/  LOP3.LUT R2, R7, R2, RZ, 0x3c, !PT ;  /* 0x0000000207027212 */ /* 0x000fe200078e3cff */
[----:B-1----:R-:W-:Y:S06]  /*b790*/  @!P0 BRA `(.L_x_291) ;  /* 0x0000000400f48947 */ /* 0x002fec0003800000 */
.L_x_317:
[----:B------:R-:W-:Y:S01]  /*b7a0*/  IMAD R3, R0, 0x8, R3 ;  /* 0x0000000800037824 */ /* 0x000fe200078e0203 */
[----:B------:R-:W-:-:S07]  /*b7b0*/  SHF.L.U32 R0, R2, 0x1f, RZ ;  /* 0x0000001f02007819 */ /* 0x000fce00000006ff */
.L_x_292:
[----:B--2---:R2:W3:Y:S02]  /*b7c0*/  SYNCS.PHASECHK.TRANS64.TRYWAIT P0, [R3+URZ], R0 ;  /* 0x00000000030075a7 */ /* 0x0044e4000800017f */
[----:B---3--:R-:W-:Y:S05]  /*b7d0*/  @!P0 NANOSLEEP.SYNCS 0x989680 ;  /* 0x009896800000895d */ /* 0x008fea0003900000 */
[----:B------:R-:W3:Y:S02]  /*b7e0*/  @!P0 SYNCS.PHASECHK.TRANS64 P0, [R3+URZ], R0 ;  /* 0x00000000030085a7 */ /* 0x000ee4000800007f */
[----:B---3--:R-:W-:Y:S05]  /*b7f0*/  @!P0 BRA `(.L_x_292) ;  /* 0xfffffffc00f08947 */ /* 0x008fea000383ffff */
.L_x_272:
[----:B------:R-:W-:Y:S05]  /*b800*/  BSYNC B0 ;  /* 0x0000000000007941 */ /* 0x000fea0003800000 */
.L_x_271:
[----:B------:R-:W-:Y:S05]  /*b810*/  EXIT ;  /* 0x000000000000794d */ /* 0x000fea0003800000 */
.L_x_18:
[----:B---3--:R3:W4:Y:S02]  /*b820*/  SYNCS.PHASECHK.TRANS64.TRYWAIT P1, [R3+URZ], R0 ;  /* 0x00000000030075a7 */ /* 0x008724000802017f */
[----:B----4-:R-:W-:Y:S05]  /*b830*/  @!P1 NANOSLEEP.SYNCS 0x989680 ;  /* 0x009896800000995d */ /* 0x010fea0003900000 */
[----:B------:R-:W4:Y:S02]  /*b840*/  @!P1 SYNCS.PHASECHK.TRANS64 P1, [R3+URZ], R0 ;  /* 0x00000000030095a7 */ /* 0x000f24000802007f */
[----:B----4-:R-:W-:Y:S05]  /*b850*/  @!P1 BRA `(.L_x_18) ;  /* 0xfffffffc00f09947 */ /* 0x010fea000383ffff */
[----:B------:R-:W-:Y:S05]  /*b860*/  BRA `(.L_x_17) ;  /* 0xffffff5800ec7947 */ /* 0x000fea000383ffff */
.L_x_23:
[----:B-1----:R-:W-:-:S04]  /*b870*/  IMAD.U32 R5, RZ, RZ, UR4 ;  /* 0x00000004ff057e24 */ /* 0x002fc8000f8e00ff */
[----:B------:R1:W2:Y:S03]  /*b880*/  SYNCS.PHASECHK.TRANS64.TRYWAIT P1, [R5+URZ], R4 ;  /* 0x00000004050075a7 */ /* 0x0002a6000802017f */
[----:B--2---:R-:W-:Y:S05]  /*b890*/  @!P1 NANOSLEEP.SYNCS 0x989680 ;  /* 0x009896800000995d */ /* 0x004fea0003900000 */
[----:B------:R-:W2:Y:S02]  /*b8a0*/  @!P1 SYNCS.PHASECHK.TRANS64 P1, [R5+URZ], R4 ;  /* 0x00000004050095a7 */ /* 0x000ea4000802007f */
[----:B--2---:R-:W-:Y:S05]  /*b8b0*/  @!P1 BRA `(.L_x_23) ;  /* 0xfffffffc00ec9947 */ /* 0x004fea000383ffff */
[----:B------:R-:W-:Y:S05]  /*b8c0*/  BRA `(.L_x_22) ;  /* 0xffffff6000a47947 */ /* 0x000fea000383ffff */
.L_x_258:
[----:B------:R-:W-:Y:S01]  /*b8d0*/  BSSY B1, `(.L_x_293) ;  /* 0x0000006000017945 */ /* 0x000fe20003800000 */
[----:B------:R-:W-:-:S07]  /*b8e0*/  IMAD.MOV.U32 R15, RZ, RZ, -0x1 ;  /* 0xffffffffff0f7424 */ /* 0x000fce00078e00ff */
[----:B------:R-:W-:Y:S05]  /*b8f0*/  WARPSYNC.COLLECTIVE R15, `(.L_x_294) ;  /* 0x000000000f0c7348 */ /* 0x000fea0003c00000 */
[----:B------:R-:W-:Y:S02]  /*b900*/  ELECT P6, UR62, PT ;  /* 0x00000000003e782f */ /* 0x000fe400038c0000 */
[----:B------:R-:W-:Y:S01]  /*b910*/  MOV R14, UR62 ;  /* 0x0000003e000e7c02 */ /* 0x000fe20008000f00 */
[----:B------:R-:W-:Y:S10]  /*b920*/  ENDCOLLECTIVE ;  /* 0x000000000000791b */ /* 0x000ff40003800000 */
.L_x_294:
[----:B------:R-:W-:Y:S05]  /*b930*/  BSYNC B1 ;  /* 0x0000000000017941 */ /* 0x000fea0003800000 */
.L_x_293:
[----:B------:R-:W-:Y:S05]  /*b940*/  BRA `(.L_x_295) ;  /* 0xffffffe800247947 */ /* 0x000fea000383ffff */
.L_x_261:
[----:B0-----:R0:W1:Y:S02]  /*b950*/  SYNCS.PHASECHK.TRANS64.TRYWAIT P1, [R14+URZ+0x98], R7 ;  /* 0x000098070e0075a7 */ /* 0x001064000802017f */
[----:B-1----:R-:W-:Y:S05]  /*b960*/  @!P1 NANOSLEEP.SYNCS 0x989680 ;  /* 0x009896800000995d */ /* 0x002fea0003900000 */
[----:B------:R-:W1:Y:S02]  /*b970*/  @!P1 SYNCS.PHASECHK.TRANS64 P1, [R14+URZ+0x98], R7 ;  /* 0x000098070e0095a7 */ /* 0x000e64000802007f */
[----:B-1----:R-:W-:Y:S05]  /*b980*/  @!P1 BRA `(.L_x_261) ;  /* 0xfffffffc00f09947 */ /* 0x002fea000383ffff */
[----:B------:R-:W-:Y:S05]  /*b990*/  BRA `(.L_x_296) ;  /* 0xffffffe800587947 */ /* 0x000fea000383ffff */
.L_x_270:
[----:B------:R-:W-:Y:S01]  /*b9a0*/  BSSY B0, `(.L_x_297) ;  /* 0x0000006000007945 */ /* 0x000fe20003800000 */
[----:B------:R-:W-:-:S07]  /*b9b0*/  IMAD.MOV.U32 R15, RZ, RZ, -0x1 ;  /* 0xffffffffff0f7424 */ /* 0x000fce00078e00ff */
[----:B------:R-:W-:Y:S05]  /*b9c0*/  WARPSYNC.COLLECTIVE R15, `(.L_x_298) ;  /* 0x000000000f0c7348 */ /* 0x000fea0003c00000 */
[----:B------:R-:W-:Y:S02]  /*b9d0*/  ELECT P6, UR62, PT ;  /* 0x00000000003e782f */ /* 0x000fe400038c0000 */
[----:B------:R-:W-:Y:S01]  /*b9e0*/  MOV R14, UR62 ;  /* 0x0000003e000e7c02 */ /* 0x000fe20008000f00 */
[----:B------:R-:W-:Y:S10]  /*b9f0*/  ENDCOLLECTIVE ;  /* 0x000000000000791b */ /* 0x000ff40003800000 */
.L_x_298:
[----:B------:R-:W-:Y:S05]  /*ba00*/  BSYNC B0 ;  /* 0x0000000000007941 */ /* 0x000fea0003800000 */
.L_x_297:
[----:B------:R-:W-:Y:S05]  /*ba10*/  BRA `(.L_x_299) ;  /* 0xfffffff000b07947 */ /* 0x000fea000383ffff */
.L_x_274:
[----:B0-----:R0:W1:Y:S02]  /*ba20*/  SYNCS.PHASECHK.TRANS64.TRYWAIT P0, [R7+URZ], R2 ;  /* 0x00000002070075a7 */ /* 0x001064000800017f */
[----:B-1----:R-:W-:Y:S05]  /*ba30*/  @!P0 NANOSLEEP.SYNCS 0x989680 ;  /* 0x009896800000895d */ /* 0x002fea0003900000 */
[----:B------:R-:W1:Y:S02]  /*ba40*/  @!P0 SYNCS.PHASECHK.TRANS64 P0, [R7+URZ], R2 ;  /* 0x00000002070085a7 */ /* 0x000e64000800007f */
[----:B-1----:R-:W-:Y:S05]  /*ba50*/  @!P0 BRA `(.L_x_274) ;  /* 0xfffffffc00f08947 */ /* 0x002fea000383ffff */
[----:B------:R-:W-:Y:S05]  /*ba60*/  BRA `(.L_x_300) ;  /* 0xfffffff000f07947 */ /* 0x000fea000383ffff */
.L_x_275:
[----:B0-----:R0:W1:Y:S02]  /*ba70*/  SYNCS.PHASECHK.TRANS64.TRYWAIT P0, [R9+URZ], R4 ;  /* 0x00000004090075a7 */ /* 0x001064000800017f */
[----:B-1----:R-:W-:Y:S05]  /*ba80*/  @!P0 NANOSLEEP.SYNCS 0x989680 ;  /* 0x009896800000895d */ /* 0x002fea0003900000 */
[----:B------:R-:W1:Y:S02]  /*ba90*/  @!P0 SYNCS.PHASECHK.TRANS64 P0, [R9+URZ], R4 ;  /* 0x00000004090085a7 */ /* 0x000e64000800007f */
[----:B-1----:R-:W-:Y:S05]  /*baa0*/  @!P0 BRA `(.L_x_275) ;  /* 0xfffffffc00f08947 */ /* 0x002fea000383ffff */
[----:B------:R-:W-:Y:S05]  /*bab0*/  BRA `(.L_x_301) ;  /* 0xfffffff400007947 */ /* 0x000fea000383ffff */
.L_x_276:
[----:B0-----:R0:W1:Y:S02]  /*bac0*/  SYNCS.PHASECHK.TRANS64.TRYWAIT P0, [R6+URZ], R5 ;  /* 0x00000005060075a7 */ /* 0x001064000800017f */
[----:B-1----:R-:W-:Y:S05]  /*bad0*/  @!P0 NANOSLEEP.SYNCS 0x989680 ;  /* 0x009896800000895d */ /* 0x002fea0003900000 */
[----:B------:R-:W1:Y:S02]  /*bae0*/  @!P0 SYNCS.PHASECHK.TRANS64 P0, [R6+URZ], R5 ;  /* 0x00000005060085a7 */ /* 0x000e64000800007f */
[----:B-1----:R-:W-:Y:S05]  /*baf0*/  @!P0 BRA `(.L_x_276) ;  /* 0xfffffffc00f08947 */ /* 0x002fea000383ffff */
[----:B------:R-:W-:Y:S05]  /*bb00*/  BRA `(.L_x_302) ;  /* 0xfffffff400107947 */ /* 0x000fea000383ffff */
.L_x_277:
[----:B0-----:R0:W1:Y:S02]  /*bb10*/  SYNCS.PHASECHK.TRANS64.TRYWAIT P0, [R9+URZ], R4 ;  /* 0x00000004090075a7 */ /* 0x001064000800017f */
[----:B-1----:R-:W-:Y:S05]  /*bb20*/  @!P0 NANOSLEEP.SYNCS 0x989680 ;  /* 0x009896800000895d */ /* 0x002fea0003900000 */
[----:B------:R-:W1:Y:S02]  /*bb30*/  @!P0 SYNCS.PHASECHK.TRANS64 P0, [R9+URZ], R4 ;  /* 0x00000004090085a7 */ /* 0x000e64000800007f */
[----:B-1----:R-:W-:Y:S05]  /*bb40*/  @!P0 BRA `(.L_x_277) ;  /* 0xfffffffc00f08947 */ /* 0x002fea000383ffff */
[----:B------:R-:W-:Y:S05]  /*bb50*/  BRA `(.L_x_303) ;  /* 0xfffffff400207947 */ /* 0x000fea000383ffff */
.L_x_278:
[----:B0-----:R0:W1:Y:S02]  /*bb60*/  SYNCS.PHASECHK.TRANS64.TRYWAIT P0, [R6+URZ], R5 ;  /* 0x00000005060075a7 */ /* 0x001064000800017f */
[----:B-1----:R-:W-:Y:S05]  /*bb70*/  @!P0 NANOSLEEP.SYNCS 0x989680 ;  /* 0x009896800000895d */ /* 0x002fea0003900000 */
[----:B------:R-:W1:Y:S02]  /*bb80*/  @!P0 SYNCS.PHASECHK.TRANS64 P0, [R6+URZ], R5 ;  /* 0x00000005060085a7 */ /* 0x000e64000800007f */
[----:B-1----:R-:W-:Y:S05]  /*bb90*/  @!P0 BRA `(.L_x_278) ;  /* 0xfffffffc00f08947 */ /* 0x002fea000383ffff */
[----:B------:R-:W-:Y:S05]  /*bba0*/  BRA `(.L_x_304) ;  /* 0xfffffff400307947 */ /* 0x000fea000383ffff */
.L_x_279:
[----:B0-----:R0:W1:Y:S02]  /*bbb0*/  SYNCS.PHASECHK.TRANS64.TRYWAIT P0, [R9+URZ], R4 ;  /* 0x00000004090075a7 */ /* 0x001064000800017f */
[----:B-1----:R-:W-:Y:S05]  /*bbc0*/  @!P0 NANOSLEEP.SYNCS 0x989680 ;  /* 0x009896800000895d */ /* 0x002fea0003900000 */
[----:B------:R-:W1:Y:S02]  /*bbd0*/  @!P0 SYNCS.PHASECHK.TRANS64 P0, [R9+URZ], R4 ;  /* 0x00000004090085a7 */ /* 0x000e64000800007f */
[----:B-1----:R-:W-:Y:S05]  /*bbe0*/  @!P0 BRA `(.L_x_279) ;  /* 0xfffffffc00f08947 */ /* 0x002fea000383ffff */
[----:B------:R-:W-:Y:S05]  /*bbf0*/  BRA `(.L_x_305) ;  /* 0xfffffff400407947 */ /* 0x000fea000383ffff */
.L_x_280:
[----:B0-----:R0:W1:Y:S02]  /*bc00*/  SYNCS.PHASECHK.TRANS64.TRYWAIT P0, [R6+URZ], R5 ;  /* 0x00000005060075a7 */ /* 0x001064000800017f */
[----:B-1----:R-:W-:Y:S05]  /*bc10*/  @!P0 NANOSLEEP.SYNCS 0x989680 ;  /* 0x009896800000895d */ /* 0x002fea0003900000 */
[----:B------:R-:W1:Y:S02]  /*bc20*/  @!P0 SYNCS.PHASECHK.TRANS64 P0, [R6+URZ], R5 ;  /* 0x00000005060085a7 */ /* 0x000e64000800007f */
[----:B-1----:R-:W-:Y:S05]  /*bc30*/  @!P0 BRA `(.L_x_280) ;  /* 0xfffffffc00f08947 */ /* 0x002fea000383ffff */
[----:B------:R-:W-:Y:S05]  /*bc40*/  BRA `(.L_x_306) ;  /* 0xfffffff400507947 */ /* 0x000fea000383ffff */
.L_x_281:
[----:B0-----:R0:W1:Y:S02]  /*bc50*/  SYNCS.PHASECHK.TRANS64.TRYWAIT P0, [R9+URZ], R4 ;  /* 0x00000004090075a7 */ /* 0x001064000800017f */
[----:B-1----:R-:W-:Y:S05]  /*bc60*/  @!P0 NANOSLEEP.SYNCS 0x989680 ;  /* 0x009896800000895d */ /* 0x002fea0003900000 */
[----:B------:R-:W1:Y:S02]  /*bc70*/  @!P0 SYNCS.PHASECHK.TRANS64 P0, [R9+URZ], R4 ;  /* 0x00000004090085a7 */ /* 0x000e64000800007f */
[----:B-1----:R-:W-:Y:S05]  /*bc80*/  @!P0 BRA `(.L_x_281) ;  /* 0xfffffffc00f08947 */ /* 0x002fea000383ffff */
[----:B------:R-:W-:Y:S05]  /*bc90*/  BRA `(.L_x_307) ;  /* 0xfffffff400607947 */ /* 0x000fea000383ffff */
.L_x_282:
[----:B0-----:R0:W1:Y:S02]  /*bca0*/  SYNCS.PHASECHK.TRANS64.TRYWAIT P0, [R6+URZ], R5 ;  /* 0x00000005060075a7 */ /* 0x001064000800017f */
[----:B-1----:R-:W-:Y:S05]  /*bcb0*/  @!P0 NANOSLEEP.SYNCS 0x989680 ;  /* 0x009896800000895d */ /* 0x002fea0003900000 */
[----:B------:R-:W1:Y:S02]  /*bcc0*/  @!P0 SYNCS.PHASECHK.TRANS64 P0, [R6+URZ], R5 ;  /* 0x00000005060085a7 */ /* 0x000e64000800007f */
[----:B-1----:R-:W-:Y:S05]  /*bcd0*/  @!P0 BRA `(.L_x_282) ;  /* 0xfffffffc00f08947 */ /* 0x002fea000383ffff */
[----:B------:R-:W-:Y:S05]  /*bce0*/  BRA `(.L_x_308) ;  /* 0xfffffff400707947 */ /* 0x000fea000383ffff */
.L_x_283:
[----:B0-----:R0:W1:Y:S02]  /*bcf0*/  SYNCS.PHASECHK.TRANS64.TRYWAIT P0, [R9+URZ], R4 ;  /* 0x00000004090075a7 */ /* 0x001064000800017f */
[----:B-1----:R-:W-:Y:S05]  /*bd00*/  @!P0 NANOSLEEP.SYNCS 0x989680 ;  /* 0x009896800000895d */ /* 0x002fea0003900000 */
[----:B------:R-:W1:Y:S02]  /*bd10*/  @!P0 SYNCS.PHASECHK.TRANS64 P0, [R9+URZ], R4 ;  /* 0x00000004090085a7 */ /* 0x000e64000800007f */
[----:B-1----:R-:W-:Y:S05]  /*bd20*/  @!P0 BRA `(.L_x_283) ;  /* 0xfffffffc00f08947 */ /* 0x002fea000383ffff */
[----:B------:R-:W-:Y:S05]  /*bd30*/  BRA `(.L_x_309) ;  /* 0xfffffff400807947 */ /* 0x000fea000383ffff */
.L_x_284:
[----:B0-----:R0:W1:Y:S02]  /*bd40*/  SYNCS.PHASECHK.TRANS64.TRYWAIT P0, [R6+URZ], R5 ;  /* 0x00000005060075a7 */ /* 0x001064000800017f */
[----:B-1----:R-:W-:Y:S05]  /*bd50*/  @!P0 NANOSLEEP.SYNCS 0x989680 ;  /* 0x009896800000895d */ /* 0x002fea0003900000 */
[----:B------:R-:W1:Y:S02]  /*bd60*/  @!P0 SYNCS.PHASECHK.TRANS64 P0, [R6+URZ], R5 ;  /* 0x00000005060085a7 */ /* 0x000e64000800007f */
[----:B-1----:R-:W-:Y:S05]  /*bd70*/  @!P0 BRA `(.L_x_284) ;  /* 0xfffffffc00f08947 */ /* 0x002fea000383ffff */
[----:B------:R-:W-:Y:S05]  /*bd80*/  BRA `(.L_x_310) ;  /* 0xfffffff400907947 */ /* 0x000fea000383ffff */
.L_x_285:
[----:B0-----:R0:W1:Y:S02]  /*bd90*/  SYNCS.PHASECHK.TRANS64.TRYWAIT P0, [R9+URZ], R4 ;  /* 0x00000004090075a7 */ /* 0x001064000800017f */
[----:B-1----:R-:W-:Y:S05]  /*bda0*/  @!P0 NANOSLEEP.SYNCS 0x989680 ;  /* 0x009896800000895d */ /* 0x002fea0003900000 */
[----:B------:R-:W1:Y:S02]  /*bdb0*/  @!P0 SYNCS.PHASECHK.TRANS64 P0, [R9+URZ], R4 ;  /* 0x00000004090085a7 */ /* 0x000e64000800007f */
[----:B-1----:R-:W-:Y:S05]  /*bdc0*/  @!P0 BRA `(.L_x_285) ;  /* 0xfffffffc00f08947 */ /* 0x002fea000383ffff */
[----:B------:R-:W-:Y:S05]  /*bdd0*/  BRA `(.L_x_311) ;  /* 0xfffffff400a07947 */ /* 0x000fea000383ffff */
.L_x_286:
[----:B0-----:R0:W1:Y:S02]  /*bde0*/  SYNCS.PHASECHK.TRANS64.TRYWAIT P0, [R6+URZ], R5 ;  /* 0x00000005060075a7 */ /* 0x001064000800017f */
[----:B-1----:R-:W-:Y:S05]  /*bdf0*/  @!P0 NANOSLEEP.SYNCS 0x989680 ;  /* 0x009896800000895d */ /* 0x002fea0003900000 */
[----:B------:R-:W1:Y:S02]  /*be00*/  @!P0 SYNCS.PHASECHK.TRANS64 P0, [R6+URZ], R5 ;  /* 0x00000005060085a7 */ /* 0x000e64000800007f */
[----:B-1----:R-:W-:Y:S05]  /*be10*/  @!P0 BRA `(.L_x_286) ;  /* 0xfffffffc00f08947 */ /* 0x002fea000383ffff */
[----:B------:R-:W-:Y:S05]  /*be20*/  BRA `(.L_x_312) ;  /* 0xfffffff400b07947 */ /* 0x000fea000383ffff */
.L_x_287:
[----:B0-----:R0:W1:Y:S02]  /*be30*/  SYNCS.PHASECHK.TRANS64.TRYWAIT P0, [R9+URZ], R4 ;  /* 0x00000004090075a7 */ /* 0x001064000800017f */
[----:B-1----:R-:W-:Y:S05]  /*be40*/  @!P0 NANOSLEEP.SYNCS 0x989680 ;  /* 0x009896800000895d */ /* 0x002fea0003900000 */
[----:B------:R-:W1:Y:S02]  /*be50*/  @!P0 SYNCS.PHASECHK.TRANS64 P0, [R9+URZ], R4 ;  /* 0x00000004090085a7 */ /* 0x000e64000800007f */
[----:B-1----:R-:W-:Y:S05]  /*be60*/  @!P0 BRA `(.L_x_287) ;  /* 0xfffffffc00f08947 */ /* 0x002fea000383ffff */
[----:B------:R-:W-:Y:S05]  /*be70*/  BRA `(.L_x_313) ;  /* 0xfffffff400c07947 */ /* 0x000fea000383ffff */
.L_x_288:
[----:B0-----:R0:W1:Y:S02]  /*be80*/  SYNCS.PHASECHK.TRANS64.TRYWAIT P0, [R6+URZ], R5 ;  /* 0x00000005060075a7 */ /* 0x001064000800017f */
[----:B-1----:R-:W-:Y:S05]  /*be90*/  @!P0 NANOSLEEP.SYNCS 0x989680 ;  /* 0x009896800000895d */ /* 0x002fea0003900000 */
[----:B------:R-:W1:Y:S02]  /*bea0*/  @!P0 SYNCS.PHASECHK.TRANS64 P0, [R6+URZ], R5 ;  /* 0x00000005060085a7 */ /* 0x000e64000800007f */
[----:B-1----:R-:W-:Y:S05]  /*beb0*/  @!P0 BRA `(.L_x_288) ;  /* 0xfffffffc00f08947 */ /* 0x002fea000383ffff */
[----:B------:R-:W-:Y:S05]  /*bec0*/  BRA `(.L_x_314) ;  /* 0xfffffff400d07947 */ /* 0x000fea000383ffff */
.L_x_289:
[----:B0-----:R0:W1:Y:S02]  /*bed0*/  SYNCS.PHASECHK.TRANS64.TRYWAIT P0, [R9+URZ], R4 ;  /* 0x00000004090075a7 */ /* 0x001064000800017f */
[----:B-1----:R-:W-:Y:S05]  /*bee0*/  @!P0 NANOSLEEP.SYNCS 0x989680 ;  /* 0x009896800000895d */ /* 0x002fea0003900000 */
[----:B------:R-:W1:Y:S02]  /*bef0*/  @!P0 SYNCS.PHASECHK.TRANS64 P0, [R9+URZ], R4 ;  /* 0x00000004090085a7 */ /* 0x000e64000800007f */
[----:B-1----:R-:W-:Y:S05]  /*bf00*/  @!P0 BRA `(.L_x_289) ;  /* 0xfffffffc00f08947 */ /* 0x002fea000383ffff */
[----:B------:R-:W-:Y:S05]  /*bf10*/  BRA `(.L_x_315) ;  /* 0xfffffff400e07947 */ /* 0x000fea000383ffff */
.L_x_290:
[----:B0-----:R0:W1:Y:S02]  /*bf20*/  SYNCS.PHASECHK.TRANS64.TRYWAIT P0, [R6+URZ], R5 ;  /* 0x00000005060075a7 */ /* 0x001064000800017f */
[----:B-1----:R-:W-:Y:S05]  /*bf30*/  @!P0 NANOSLEEP.SYNCS 0x989680 ;  /* 0x009896800000895d */ /* 0x002fea0003900000 */
[----:B------:R-:W1:Y:S02]  /*bf40*/  @!P0 SYNCS.PHASECHK.TRANS64 P0, [R6+URZ], R5 ;  /* 0x00000005060085a7 */ /* 0x000e64000800007f */
[----:B-1----:R-:W-:Y:S05]  /*bf50*/  @!P0 BRA `(.L_x_290) ;  /* 0xfffffffc00f08947 */ /* 0x002fea000383ffff */
[----:B------:R-:W-:Y:S05]  /*bf60*/  BRA `(.L_x_316) ;  /* 0xfffffff400f07947 */ /* 0x000fea000383ffff */
.L_x_291:
[----:B-1----:R1:W2:Y:S02]  /*bf70*/  SYNCS.PHASECHK.TRANS64.TRYWAIT P0, [R9+URZ], R4 ;  /* 0x00000004090075a7 */ /* 0x0022a4000800017f */
[----:B--2---:R-:W-:Y:S05]  /*bf80*/  @!P0 NANOSLEEP.SYNCS 0x989680 ;  /* 0x009896800000895d */ /* 0x004fea0003900000 */
[----:B------:R-:W2:Y:S02]  /*bf90*/  @!P0 SYNCS.PHASECHK.TRANS64 P0, [R9+URZ], R4 ;  /* 0x00000004090085a7 */ /* 0x000ea4000800007f */
[----:B--2---:R-:W-:Y:S05]  /*bfa0*/  @!P0 BRA `(.L_x_291) ;  /* 0xfffffffc00f08947 */ /* 0x004fea000383ffff */
[----:B------:R-:W-:Y:S05]  /*bfb0*/  BRA `(.L_x_317) ;  /* 0xfffffff400f87947 */ /* 0x000fea000383ffff */
.L_x_318:
[----:B------:R-:W-:-:S00]  /*bfc0*/  BRA `(.L_x_318) ;  /* 0xfffffffc00fc7947 */ /* 0x000fc0000383ffff */
[----:B------:R-:W-:-:S00]  /*bfd0*/  NOP ;  /* 0x0000000000007918 */ /* 0x000fc00000000000 */
        /* <DEDUP_REMOVED lines=10> */
.L_x_319:


//--------------------- .nv.global.init           --------------------------
	.section	.nv.global.init,"aw",@progbits
.nv.global.init:
	.type		$str$22,@object
	.size		$str$22,($str$23 - $str$22)
$str$22:
        /*0000*/ 	.byte	0x6b, 0x5f, 0x74, 0x69, 0x6c, 0x65, 0x5f, 0x63, 0x6f, 0x75, 0x6e, 0x74, 0x20, 0x3e, 0x3d, 0x20
        /*0010*/ 	.byte	0x31, 0x00
	.type		$str$23,@object
	.size		$str$23,(__unnamed_1 - $str$23)
$str$23:
        /*0012*/ 	.byte	0x2f, 0x74, 0x6d, 0x70, 0x2f, 0x63, 0x75, 0x74, 0x6c, 0x61, 0x73, 0x73, 0x5f, 0x73, 0x77, 0x65
        /*0022*/ 	.byte	0x65, 0x70, 0x5f, 0x73, 0x72, 0x63, 0x2f, 0x69, 0x6e, 0x63, 0x6c, 0x75, 0x64, 0x65, 0x2f, 0x63
        /*0032*/ 	.byte	0x75, 0x74, 0x6c, 0x61, 0x73, 0x73, 0x2f, 0x67, 0x65, 0x6d, 0x6d, 0x2f, 0x63, 0x6f, 0x6c, 0x6c
        /*0042*/ 	.byte	0x65, 0x63, 0x74, 0x69, 0x76, 0x65, 0x2f, 0x73, 0x6d, 0x39, 0x30, 0x5f, 0x6d, 0x6d, 0x61, 0x5f
        /*0052*/ 	.byte	0x74, 0x6d, 0x61, 0x5f, 0x67, 0x6d, 0x6d, 0x61, 0x5f, 0x73, 0x73, 0x5f, 0x77, 0x61, 0x72, 0x70
        /*0062*/ 	.byte	0x73, 0x70, 0x65, 0x63, 0x69, 0x61, 0x6c, 0x69, 0x7a, 0x65, 0x64, 0x2e, 0x68, 0x70, 0x70, 0x00
	.type		__unnamed_1,@object
	.size		__unnamed_1,(.L_0 - __unnamed_1)
__unnamed_1:
        /*0072*/ 	.byte	0x76, 0x6f, 0x69, 0x64, 0x20, 0x63, 0x75, 0x74, 0x6c, 0x61, 0x73, 0x73, 0x3a, 0x3a, 0x67, 0x65
        /* <DEDUP_REMOVED lines=180> */
        /*0bc2*/ 	.byte	0x74, 0x69, 0x74, 0x79, 0x5d, 0x00
.L_0:


//--------------------- .nv.shared._ZN7cutlass13device_kernelINS_4gemm6kernel13GemmUniversalIN4cute5tupleIJiiiiEEENS1_10collective13CollectiveMmaINS1_34MainloopSm90TmaGmmaWarpSpecializedILi19ENS5_IJNS4_1CILi1EEESB_SB_EEENS1_35KernelTmaWarpSpecializedCooperativeEEENS5_IJNSA_ILi256EEENSA_ILi112EEENSA_ILi16EEEEEENS_10bfloat16_tENS5_IJlSB_lEEESJ_SK_NS4_8TiledMMAINS4_8MMA_AtomIJNS4_4SM904GMMA27MMA_64x16x16_F32BF16BF16_SSILNSO_5MajorE0ELSQ_0ELNSO_7ScaleInE1ELSR_1EEEEEENS4_6LayoutINS5_IJNSA_ILi2EEESB_SB_EEENS5_IJSB_NSA_ILi0EEESX_EEEEENS5_IJNS4_10UnderscoreES10_S10_EEEEENS4_13SM90_TMA_LOADENS4_14ComposedLayoutINS4_7SwizzleILi1ELi4ELi3EEENS4_18smem_ptr_flag_bitsILi16EEENSU_INS5_IJNSA_ILi8EEESH_EEENS5_IJSH_SB_EEEEEEEvNS4_8identityES13_S1D_vS1E_EENS_8epilogue10collective6detail29Sm90TmaWarpSpecializedAdapterINS1H_15DefaultEpilogueISJ_SK_SK_NS1G_6thread17LinearCombinationISJ_Li1EffLNS1L_9ScaleType4KindE0ELNS_15FloatRoundStyleE2ESJ_EENS1_15EpilogueDefaultEEEEEvvEEEEvNT_6ParamsE --------------------------
	.section	.nv.shared._ZN7cutlass13device_kernelINS_4gemm6kernel13GemmUniversalIN4cute5tupleIJiiiiEEENS1_10collective13CollectiveMmaINS1_34MainloopSm90TmaGmmaWarpSpecializedILi19ENS5_IJNS4_1CILi1EEESB_SB_EEENS1_35KernelTmaWarpSpecializedCooperativeEEENS5_IJNSA_ILi256EEENSA_ILi112EEENSA_ILi16EEEEEENS_10bfloat16_tENS5_IJlSB_lEEESJ_SK_NS4_8TiledMMAINS4_8MMA_AtomIJNS4_4SM904GMMA27MMA_64x16x16_F32BF16BF16_SSILNSO_5MajorE0ELSQ_0ELNSO_7ScaleInE1ELSR_1EEEEEENS4_6LayoutINS5_IJNSA_ILi2EEESB_SB_EEENS5_IJSB_NSA_ILi0EEESX_EEEEENS5_IJNS4_10UnderscoreES10_S10_EEEEENS4_13SM90_TMA_LOADENS4_14ComposedLayoutINS4_7SwizzleILi1ELi4ELi3EEENS4_18smem_ptr_flag_bitsILi16EEENSU_INS5_IJNSA_ILi8EEESH_EEENS5_IJSH_SB_EEEEEEEvNS4_8identityES13_S1D_vS1E_EENS_8epilogue10collective6detail29Sm90TmaWarpSpecializedAdapterINS1H_15DefaultEpilogueISJ_SK_SK_NS1G_6thread17LinearCombinationISJ_Li1EffLNS1L_9ScaleType4KindE0ELNS_15FloatRoundStyleE2ESJ_EENS1_15EpilogueDefaultEEEEEvvEEEEvNT_6ParamsE,"aw",@nobits
	.sectionflags	@""
	.align	16
	.zero		1024


//--------------------- .nv.shared.reserved.0     --------------------------
	.section	.nv.shared.reserved.0,"aw",@nobits
	.weak		__nv_reservedSMEM_offset_0_alias
	.size		__nv_reservedSMEM_offset_0_alias, 0, 0
	.other		__nv_reservedSMEM_offset_0_alias,@"STO_CUDA_RESERVED_SHARED STV_DEFAULT"
__nv_reservedSMEM_offset_0_alias:
	.zero		0


//--------------------- .nv.global                --------------------------
	.section	.nv.global,"aw",@nobits
.nv.global:
	.type		_ZN40_INTERNAL_1bdd2a80_4_k_cu_8cd6c8c4_109984cute1_E,@object
	.size		_ZN40_INTERNAL_1bdd2a80_4_k_cu_8cd6c8c4_109984cute1_E,(_ZN40_INTERNAL_1bdd2a80_4_k_cu_8cd6c8c4_109984cuda3std3__45__cpo6cbeginE - _ZN40_INTERNAL_1bdd2a80_4_k_cu_8cd6c8c4_109984cute1_E)
_ZN40_INTERNAL_1bdd2a80_4_k_cu_8cd6c8c4_109984cute1_E:
	.zero		1
	.type		_ZN40_INTERNAL_1bdd2a80_4_k_cu_8cd6c8c4_109984cuda3std3__45__cpo6cbeginE,@object
	.size		_ZN40_INTERNAL_1bdd2a80_4_k_cu_8cd6c8c4_109984cuda3std3__45__cpo6cbeginE,(_ZN40_INTERNAL_1bdd2a80_4_k_cu_8cd6c8c4_109984cuda3std3__48in_placeE - _ZN40_INTERNAL_1bdd2a80_4_k_cu_8cd6c8c4_109984cuda3std3__45__cpo6cbeginE)
_ZN40_INTERNAL_1bdd2a80_4_k_cu_8cd6c8c4_109984cuda3std3__45__cpo6cbeginE:
	.zero		1
	.type		_ZN40_INTERNAL_1bdd2a80_4_k_cu_8cd6c8c4_109984cuda3std3__48in_placeE,@object
	.size		_ZN40_INTERNAL_1bdd2a80_4_k_cu_8cd6c8c4_109984cuda3std3__48in_placeE,(_ZN40_INTERNAL_1bdd2a80_4_k_cu_8cd6c8c4_109984cuda3std6ranges3__45__cpo9iter_moveE - _ZN40_INTERNAL_1bdd2a80_4_k_cu_8cd6c8c4_109984cuda3std3__48in_placeE)
_ZN40_INTERNAL_1bdd2a80_4_k_cu_8cd6c8c4_109984cuda3std3__48in_placeE:
	.zero		1
	.type		_ZN40_INTERNAL_1bdd2a80_4_k_cu_8cd6c8c4_109984cuda3std6ranges3__45__cpo9iter_moveE,@object
	.size		_ZN40_INTERNAL_1bdd2a80_4_k_cu_8cd6c8c4_109984cuda3std6ranges3__45__cpo9iter_moveE,(_ZN40_INTERNAL_1bdd2a80_4_k_cu_8cd6c8c4_109984cuda3std3__45__cpo5beginE - _ZN40_INTERNAL_1bdd2a80_4_k_cu_8cd6c8c4_109984cuda3std6ranges3__45__cpo9iter_moveE)
_ZN40_INTERNAL_1bdd2a80_4_k_cu_8cd6c8c4_109984cuda3std6ranges3__45__cpo9iter_moveE:
	.zero		1
	.type		_ZN40_INTERNAL_1bdd2a80_4_k_cu_8cd6c8c4_109984cuda3std3__45__cpo5beginE,@object
	.size		_ZN40_INTERNAL_1bdd2a80_4_k_cu_8cd6c8c4_109984cuda3std3__45__cpo5beginE,(_ZN40_INTERNAL_1bdd2a80_4_k_cu_8cd6c8c4_109984cuda3std3__442_GLOBAL__N__1bdd2a80_4_k_cu_8cd6c8c4_109986ignoreE - _ZN40_INTERNAL_1bdd2a80_4_k_cu_8cd6c8c4_109984cuda3std3__45__cpo5beginE)
_ZN40_INTERNAL_1bdd2a80_4_k_cu_8cd6c8c4_109984cuda3std3__45__cpo5beginE:
	.zero		1
	.type		_ZN40_INTERNAL_1bdd2a80_4_k_cu_8cd6c8c4_109984cuda3std3__442_GLOBAL__N__1bdd2a80_4_k_cu_8cd6c8c4_109986ignoreE,@object
	.size		_ZN40_INTERNAL_1bdd2a80_4_k_cu_8cd6c8c4_109984cuda3std3__442_GLOBAL__N__1bdd2a80_4_k_cu_8cd6c8c4_109986ignoreE,(_ZN40_INTERNAL_1bdd2a80_4_k_cu_8cd6c8c4_109984cute7productE - _ZN40_INTERNAL_1bdd2a80_4_k_cu_8cd6c8c4_109984cuda3std3__442_GLOBAL__N__1bdd2a80_4_k_cu_8cd6c8c4_109986ignoreE)
_ZN40_INTERNAL_1bdd2a80_4_k_cu_8cd6c8c4_109984cuda3std3__442_GLOBAL__N__1bdd2a80_4_k_cu_8cd6c8c4_109986ignoreE:
	.zero		1
	.type		_ZN40_INTERNAL_1bdd2a80_4_k_cu_8cd6c8c4_109984cute7productE,@object
	.size		_ZN40_INTERNAL_1bdd2a80_4_k_cu_8cd6c8c4_109984cute7productE,(_ZN40_INTERNAL_1bdd2a80_4_k_cu_8cd6c8c4_109984cuda3std3__45__cpo3endE - _ZN40_INTERNAL_1bdd2a80_4_k_cu_8cd6c8c4_109984cute7productE)
_ZN40_INTERNAL_1bdd2a80_4_k_cu_8cd6c8c4_109984cute7productE:
	.zero		1
	.type		_ZN40_INTERNAL_1bdd2a80_4_k_cu_8cd6c8c4_109984cuda3std3__45__cpo3endE,@object
	.size		_ZN40_INTERNAL_1bdd2a80_4_k_cu_8cd6c8c4_109984cuda3std3__45__cpo3endE,(_ZN40_INTERNAL_1bdd2a80_4_k_cu_8cd6c8c4_109984cuda3std3__419piecewise_constructE - _ZN40_INTERNAL_1bdd2a80_4_k_cu_8cd6c8c4_109984cuda3std3__45__cpo3endE)
_ZN40_INTERNAL_1bdd2a80_4_k_cu_8cd6c8c4_109984cuda3std3__45__cpo3endE:
	.zero		1
	.type		_ZN40_INTERNAL_1bdd2a80_4_k_cu_8cd6c8c4_109984cuda3std3__419piecewise_constructE,@object
	.size		_ZN40_INTERNAL_1bdd2a80_4_k_cu_8cd6c8c4_109984cuda3std3__419piecewise_constructE,(_ZN40_INTERNAL_1bdd2a80_4_k_cu_8cd6c8c4_109984cuda3std3__45__cpo4cendE - _ZN40_INTERNAL_1bdd2a80_4_k_cu_8cd6c8c4_109984cuda3std3__419piecewise_constructE)
_ZN40_INTERNAL_1bdd2a80_4_k_cu_8cd6c8c4_109984cuda3std3__419piecewise_constructE:
	.zero		1
	.type		_ZN40_INTERNAL_1bdd2a80_4_k_cu_8cd6c8c4_109984cuda3std3__45__cpo4cendE,@object
	.size		_ZN40_INTERNAL_1bdd2a80_4_k_cu_8cd6c8c4_109984cuda3std3__45__cpo4cendE,(_ZN40_INTERNAL_1bdd2a80_4_k_cu_8cd6c8c4_109984cuda3std6ranges3__45__cpo4swapE - _ZN40_INTERNAL_1bdd2a80_4_k_cu_8cd6c8c4_109984cuda3std3__45__cpo4cendE)
_ZN40_INTERNAL_1bdd2a80_4_k_cu_8cd6c8c4_109984cuda3std3__45__cpo4cendE:
	.zero		1
	.type		_ZN40_INTERNAL_1bdd2a80_4_k_cu_8cd6c8c4_109984cuda3std6ranges3__45__cpo4swapE,@object
	.size		_ZN40_INTERNAL_1bdd2a80_4_k_cu_8cd6c8c4_109984cuda3std6ranges3__45__cpo4swapE,(.L_8 - _ZN40_INTERNAL_1bdd2a80_4_k_cu_8cd6c8c4_109984cuda3std6ranges3__45__cpo4swapE)
_ZN40_INTERNAL_1bdd2a80_4_k_cu_8cd6c8c4_109984cuda3std6ranges3__45__cpo4swapE:
	.zero		1
.L_8:


//--------------------- .nv.constant0._ZN7cutlass13device_kernelINS_4gemm6kernel13GemmUniversalIN4cute5tupleIJiiiiEEENS1_10collective13CollectiveMmaINS1_34MainloopSm90TmaGmmaWarpSpecializedILi19ENS5_IJNS4_1CILi1EEESB_SB_EEENS1_35KernelTmaWarpSpecializedCooperativeEEENS5_IJNSA_ILi256EEENSA_ILi112EEENSA_ILi16EEEEEENS_10bfloat16_tENS5_IJlSB_lEEESJ_SK_NS4_8TiledMMAINS4_8MMA_AtomIJNS4_4SM904GMMA27MMA_64x16x16_F32BF16BF16_SSILNSO_5MajorE0ELSQ_0ELNSO_7ScaleInE1ELSR_1EEEEEENS4_6LayoutINS5_IJNSA_ILi2EEESB_SB_EEENS5_IJSB_NSA_ILi0EEESX_EEEEENS5_IJNS4_10UnderscoreES10_S10_EEEEENS4_13SM90_TMA_LOADENS4_14ComposedLayoutINS4_7SwizzleILi1ELi4ELi3EEENS4_18smem_ptr_flag_bitsILi16EEENSU_INS5_IJNSA_ILi8EEESH_EEENS5_IJSH_SB_EEEEEEEvNS4_8identityES13_S1D_vS1E_EENS_8epilogue10collective6detail29Sm90TmaWarpSpecializedAdapterINS1H_15DefaultEpilogueISJ_SK_SK_NS1G_6thread17LinearCombinationISJ_Li1EffLNS1L_9ScaleType4KindE0ELNS_15FloatRoundStyleE2ESJ_EENS1_15EpilogueDefaultEEEEEvvEEEEvNT_6ParamsE --------------------------
	.section	.nv.constant0._ZN7cutlass13device_kernelINS_4gemm6kernel13GemmUniversalIN4cute5tupleIJiiiiEEENS1_10collective13CollectiveMmaINS1_34MainloopSm90TmaGmmaWarpSpecializedILi19ENS5_IJNS4_1CILi1EEESB_SB_EEENS1_35KernelTmaWarpSpecializedCooperativeEEENS5_IJNSA_ILi256EEENSA_ILi112EEENSA_ILi16EEEEEENS_10bfloat16_tENS5_IJlSB_lEEESJ_SK_NS4_8TiledMMAINS4_8MMA_AtomIJNS4_4SM904GMMA27MMA_64x16x16_F32BF16BF16_SSILNSO_5MajorE0ELSQ_0ELNSO_7ScaleInE1ELSR_1EEEEEENS4_6LayoutINS5_IJNSA_ILi2EEESB_SB_EEENS5_IJSB_NSA_ILi0EEESX_EEEEENS5_IJNS4_10UnderscoreES10_S10_EEEEENS4_13SM90_TMA_LOADENS4_14ComposedLayoutINS4_7SwizzleILi1ELi4ELi3EEENS4_18smem_ptr_flag_bitsILi16EEENSU_INS5_IJNSA_ILi8EEESH_EEENS5_IJSH_SB_EEEEEEEvNS4_8identityES13_S1D_vS1E_EENS_8epilogue10collective6detail29Sm90TmaWarpSpecializedAdapterINS1H_15DefaultEpilogueISJ_SK_SK_NS1G_6thread17LinearCombinationISJ_Li1EffLNS1L_9ScaleType4KindE0ELNS_15FloatRoundStyleE2ESJ_EENS1_15EpilogueDefaultEEEEEvvEEEEvNT_6ParamsE,"a",@progbits
	.sectionflags	@""
	.align	4
.nv.constant0._ZN7cutlass13device_kernelINS_4gemm6kernel13GemmUniversalIN4cute5tupleIJiiiiEEENS1_10collective13CollectiveMmaINS1_34MainloopSm90TmaGmmaWarpSpecializedILi19ENS5_IJNS4_1CILi1EEESB_SB_EEENS1_35KernelTmaWarpSpecializedCooperativeEEENS5_IJNSA_ILi256EEENSA_ILi112EEENSA_ILi16EEEEEENS_10bfloat16_tENS5_IJlSB_lEEESJ_SK_NS4_8TiledMMAINS4_8MMA_AtomIJNS4_4SM904GMMA27MMA_64x16x16_F32BF16BF16_SSILNSO_5MajorE0ELSQ_0ELNSO_7ScaleInE1ELSR_1EEEEEENS4_6LayoutINS5_IJNSA_ILi2EEESB_SB_EEENS5_IJSB_NSA_ILi0EEESX_EEEEENS5_IJNS4_10UnderscoreES10_S10_EEEEENS4_13SM90_TMA_LOADENS4_14ComposedLayoutINS4_7SwizzleILi1ELi4ELi3EEENS4_18smem_ptr_flag_bitsILi16EEENSU_INS5_IJNSA_ILi8EEESH_EEENS5_IJSH_SB_EEEEEEEvNS4_8identityES13_S1D_vS1E_EENS_8epilogue10collective6detail29Sm90TmaWarpSpecializedAdapterINS1H_15DefaultEpilogueISJ_SK_SK_NS1G_6thread17LinearCombinationISJ_Li1EffLNS1L_9ScaleType4KindE0ELNS_15FloatRoundStyleE2ESJ_EENS1_15EpilogueDefaultEEEEEvvEEEEvNT_6ParamsE:
	.zero		1664


//--------------------- SYMBOLS --------------------------

	.type		.nv.reservedSmem.offset0,@object
	.size		.nv.reservedSmem.offset0,0x4
	.type		__assertfail,@function
